	.target	sm_100a

	.elftype	@"ET_EXEC"


//--------------------- .note.nv.tkinfo           --------------------------
	.section	.note.nv.tkinfo,"",@"SHT_NOTE"
	.sectionflags	@"SHF_NOTE_NV_TKINFO"
	.tkinfo
        /*0018*/ 	.word	0x00000002
        /*0030*/ 	.string	""
        /*0030*/ 	.string	"ptxas"
        /*0030*/ 	.string	"Cuda compilation tools, release 13.0, V13.0.88"
        /*0030*/ 	.string	"Build cuda_13.0.r13.0/compiler.36424714_0"
        /*0030*/ 	.string	"-arch sm_100a -m 64 "



//--------------------- .note.nv.cuinfo           --------------------------
	.section	.note.nv.cuinfo,"",@"SHT_NOTE"
	.sectionflags	@"SHF_NOTE_NV_CUINFO"
        /*0018*/ 	.short	0x0002
        /*001a*/ 	.short	0x0064
        /*001c*/ 	.short	0x0082
	.zero		2


//--------------------- .nv.info                  --------------------------
	.section	.nv.info,"",@"SHT_CUDA_INFO"
	.align	4


	//----- nvinfo : EIATTR_REGCOUNT
	.align		4
        /*0000*/ 	.byte	0x04, 0x2f
        /*0002*/ 	.short	(.L_19 - .L_18)
	.align		4
.L_18:
        /*0004*/ 	.word	index@(_ZN7cutlass13device_kernelINS_4gemm6kernel13GemmUniversalIN4cute5tupleIJiiiiEEENS1_10collective13CollectiveMmaINS1_35MainloopSm100TmaUmmaWarpSpecializedILi2ELi2ELi4ENS5_IJNS4_1CILi1EEESB_SB_EEEEENS5_IJNSA_ILi128EEESE_NSA_ILi64EEEEEEaNS5_IJlSB_lEEEaSH_NS4_8TiledMMAINS4_8MMA_AtomIJNS4_15SM100_MMA_S8_SSIaaiLi128ELi128ELNS4_4UMMA5MajorE0ELSM_0ELNSL_8SaturateE0EEEEEENS4_6LayoutISC_NS5_IJNSA_ILi0EEESR_SR_EEEEENS5_IJNS4_10UnderscoreESU_SU_EEEEENS4_13SM90_TMA_LOADENS4_14ComposedLayoutINS4_7SwizzleILi2ELi4ELi3EEENS4_18smem_ptr_flag_bitsILi8EEENSQ_INS5_IJNSA_ILi8EEESF_EEENS5_IJSF_SB_EEEEEEEvNS4_8identityESX_S17_vS18_EENS_8epilogue10collective18CollectiveEpilogueINS1A_23Sm100TmaWarpSpecializedILi2ELi2ELi64ELb0ELb0EEEJSG_NS5_IJNSQ_ISE_SB_EENSQ_ISF_SB_EEEEEaSH_aSH_NS1A_6fusion15FusionCallbacksIS1E_NS1I_17LinearCombinationIaiaiLNS_15FloatRoundStyleE2EEESG_S1H_JEEENS4_5SM1004TMEM4LOAD26SM100_TMEM_LOAD_32dp32b64xESX_S17_NS4_39AutoVectorizingCopyWithAssumedAlignmentILi128EEENS4_14SM90_TMA_STOREES17_S1T_S1T_EEEvvEEEEvNT_6ParamsE)
        /*0008*/ 	.word	0x000000af


	//----- nvinfo : EIATTR_FRAME_SIZE
	.align		4
.L_19:
        /*000c*/ 	.byte	0x04, 0x11
        /*000e*/ 	.short	(.L_21 - .L_20)
	.align		4
.L_20:
        /*0010*/ 	.word	index@($__internal_2_$__cuda_sm10x_tcgen05_guardrail_trap_unallocated_columns_being_dealloced)
        /*0014*/ 	.word	0x00000000


	//----- nvinfo : EIATTR_FRAME_SIZE
	.align		4
.L_21:
        /*0018*/ 	.byte	0x04, 0x11
        /*001a*/ 	.short	(.L_23 - .L_22)
	.align		4
.L_22:
        /*001c*/ 	.word	index@($__internal_1_$__cuda_sm10x_tcgen05_guardrail_trap_phase_invalid_during_alloc)
        /*0020*/ 	.word	0x00000000


	//----- nvinfo : EIATTR_FRAME_SIZE
	.align		4
.L_23:
        /*0024*/ 	.byte	0x04, 0x11
        /*0026*/ 	.short	(.L_25 - .L_24)
	.align		4
.L_24:
        /*0028*/ 	.word	index@($__internal_0_$__cuda_sm10x_tcgen05_guardrail_trap_col_being_dealloced_not_returned_by_alloc)
        /*002c*/ 	.word	0x00000000


	//----- nvinfo : EIATTR_FRAME_SIZE
	.align		4
.L_25:
        /*0030*/ 	.byte	0x04, 0x11
        /*0032*/ 	.short	(.L_27 - .L_26)
	.align		4
.L_26:
        /*0034*/ 	.word	index@(_ZN7cutlass13device_kernelINS_4gemm6kernel13GemmUniversalIN4cute5tupleIJiiiiEEENS1_10collective13CollectiveMmaINS1_35MainloopSm100TmaUmmaWarpSpecializedILi2ELi2ELi4ENS5_IJNS4_1CILi1EEESB_SB_EEEEENS5_IJNSA_ILi128EEESE_NSA_ILi64EEEEEEaNS5_IJlSB_lEEEaSH_NS4_8TiledMMAINS4_8MMA_AtomIJNS4_15SM100_MMA_S8_SSIaaiLi128ELi128ELNS4_4UMMA5MajorE0ELSM_0ELNSL_8SaturateE0EEEEEENS4_6LayoutISC_NS5_IJNSA_ILi0EEESR_SR_EEEEENS5_IJNS4_10UnderscoreESU_SU_EEEEENS4_13SM90_TMA_LOADENS4_14ComposedLayoutINS4_7SwizzleILi2ELi4ELi3EEENS4_18smem_ptr_flag_bitsILi8EEENSQ_INS5_IJNSA_ILi8EEESF_EEENS5_IJSF_SB_EEEEEEEvNS4_8identityESX_S17_vS18_EENS_8epilogue10collective18CollectiveEpilogueINS1A_23Sm100TmaWarpSpecializedILi2ELi2ELi64ELb0ELb0EEEJSG_NS5_IJNSQ_ISE_SB_EENSQ_ISF_SB_EEEEEaSH_aSH_NS1A_6fusion15FusionCallbacksIS1E_NS1I_17LinearCombinationIaiaiLNS_15FloatRoundStyleE2EEESG_S1H_JEEENS4_5SM1004TMEM4LOAD26SM100_TMEM_LOAD_32dp32b64xESX_S17_NS4_39AutoVectorizingCopyWithAssumedAlignmentILi128EEENS4_14SM90_TMA_STOREES17_S1T_S1T_EEEvvEEEEvNT_6ParamsE)
        /*0038*/ 	.word	0x00000000


	//----- nvinfo : EIATTR_MIN_STACK_SIZE
	.align		4
.L_27:
        /*003c*/ 	.byte	0x04, 0x12
        /*003e*/ 	.short	(.L_29 - .L_28)
	.align		4
.L_28:
        /*0040*/ 	.word	index@(_ZN7cutlass13device_kernelINS_4gemm6kernel13GemmUniversalIN4cute5tupleIJiiiiEEENS1_10collective13CollectiveMmaINS1_35MainloopSm100TmaUmmaWarpSpecializedILi2ELi2ELi4ENS5_IJNS4_1CILi1EEESB_SB_EEEEENS5_IJNSA_ILi128EEESE_NSA_ILi64EEEEEEaNS5_IJlSB_lEEEaSH_NS4_8TiledMMAINS4_8MMA_AtomIJNS4_15SM100_MMA_S8_SSIaaiLi128ELi128ELNS4_4UMMA5MajorE0ELSM_0ELNSL_8SaturateE0EEEEEENS4_6LayoutISC_NS5_IJNSA_ILi0EEESR_SR_EEEEENS5_IJNS4_10UnderscoreESU_SU_EEEEENS4_13SM90_TMA_LOADENS4_14ComposedLayoutINS4_7SwizzleILi2ELi4ELi3EEENS4_18smem_ptr_flag_bitsILi8EEENSQ_INS5_IJNSA_ILi8EEESF_EEENS5_IJSF_SB_EEEEEEEvNS4_8identityESX_S17_vS18_EENS_8epilogue10collective18CollectiveEpilogueINS1A_23Sm100TmaWarpSpecializedILi2ELi2ELi64ELb0ELb0EEEJSG_NS5_IJNSQ_ISE_SB_EENSQ_ISF_SB_EEEEEaSH_aSH_NS1A_6fusion15FusionCallbacksIS1E_NS1I_17LinearCombinationIaiaiLNS_15FloatRoundStyleE2EEESG_S1H_JEEENS4_5SM1004TMEM4LOAD26SM100_TMEM_LOAD_32dp32b64xESX_S17_NS4_39AutoVectorizingCopyWithAssumedAlignmentILi128EEENS4_14SM90_TMA_STOREES17_S1T_S1T_EEEvvEEEEvNT_6ParamsE)
        /*0044*/ 	.word	0x00000000
.L_29:


//--------------------- .nv.compat                --------------------------
	.section	.nv.compat,"",@"SHT_CUDA_COMPAT_INFO"
	.align	4
        /*0000*/ 	.byte	0x02, 0x09, 0x01, 0x00, 0x02, 0x02, 0x03, 0x00, 0x02, 0x05, 0x06, 0x00, 0x03, 0x07, 0x01, 0x01
        /*0010*/ 	.byte	0x02, 0x03, 0x01, 0x00, 0x02, 0x06, 0x01, 0x00, 0x04, 0x0b, 0x08, 0x00, 0x01, 0x00, 0x00, 0x00
        /*0020*/ 	.byte	0x00, 0x00, 0x00, 0x00


//--------------------- .nv.info._ZN7cutlass13device_kernelINS_4gemm6kernel13GemmUniversalIN4cute5tupleIJiiiiEEENS1_10collective13CollectiveMmaINS1_35MainloopSm100TmaUmmaWarpSpecializedILi2ELi2ELi4ENS5_IJNS4_1CILi1EEESB_SB_EEEEENS5_IJNSA_ILi128EEESE_NSA_ILi64EEEEEEaNS5_IJlSB_lEEEaSH_NS4_8TiledMMAINS4_8MMA_AtomIJNS4_15SM100_MMA_S8_SSIaaiLi128ELi128ELNS4_4UMMA5MajorE0ELSM_0ELNSL_8SaturateE0EEEEEENS4_6LayoutISC_NS5_IJNSA_ILi0EEESR_SR_EEEEENS5_IJNS4_10UnderscoreESU_SU_EEEEENS4_13SM90_TMA_LOADENS4_14ComposedLayoutINS4_7SwizzleILi2ELi4ELi3EEENS4_18smem_ptr_flag_bitsILi8EEENSQ_INS5_IJNSA_ILi8EEESF_EEENS5_IJSF_SB_EEEEEEEvNS4_8identityESX_S17_vS18_EENS_8epilogue10collective18CollectiveEpilogueINS1A_23Sm100TmaWarpSpecializedILi2ELi2ELi64ELb0ELb0EEEJSG_NS5_IJNSQ_ISE_SB_EENSQ_ISF_SB_EEEEEaSH_aSH_NS1A_6fusion15FusionCallbacksIS1E_NS1I_17LinearCombinationIaiaiLNS_15FloatRoundStyleE2EEESG_S1H_JEEENS4_5SM1004TMEM4LOAD26SM100_TMEM_LOAD_32dp32b64xESX_S17_NS4_39AutoVectorizingCopyWithAssumedAlignmentILi128EEENS4_14SM90_TMA_STOREES17_S1T_S1T_EEEvvEEEEvNT_6ParamsE --------------------------
	.section	.nv.info._ZN7cutlass13device_kernelINS_4gemm6kernel13GemmUniversalIN4cute5tupleIJiiiiEEENS1_10collective13CollectiveMmaINS1_35MainloopSm100TmaUmmaWarpSpecializedILi2ELi2ELi4ENS5_IJNS4_1CILi1EEESB_SB_EEEEENS5_IJNSA_ILi128EEESE_NSA_ILi64EEEEEEaNS5_IJlSB_lEEEaSH_NS4_8TiledMMAINS4_8MMA_AtomIJNS4_15SM100_MMA_S8_SSIaaiLi128ELi128ELNS4_4UMMA5MajorE0ELSM_0ELNSL_8SaturateE0EEEEEENS4_6LayoutISC_NS5_IJNSA_ILi0EEESR_SR_EEEEENS5_IJNS4_10UnderscoreESU_SU_EEEEENS4_13SM90_TMA_LOADENS4_14ComposedLayoutINS4_7SwizzleILi2ELi4ELi3EEENS4_18smem_ptr_flag_bitsILi8EEENSQ_INS5_IJNSA_ILi8EEESF_EEENS5_IJSF_SB_EEEEEEEvNS4_8identityESX_S17_vS18_EENS_8epilogue10collective18CollectiveEpilogueINS1A_23Sm100TmaWarpSpecializedILi2ELi2ELi64ELb0ELb0EEEJSG_NS5_IJNSQ_ISE_SB_EENSQ_ISF_SB_EEEEEaSH_aSH_NS1A_6fusion15FusionCallbacksIS1E_NS1I_17LinearCombinationIaiaiLNS_15FloatRoundStyleE2EEESG_S1H_JEEENS4_5SM1004TMEM4LOAD26SM100_TMEM_LOAD_32dp32b64xESX_S17_NS4_39AutoVectorizingCopyWithAssumedAlignmentILi128EEENS4_14SM90_TMA_STOREES17_S1T_S1T_EEEvvEEEEvNT_6ParamsE,"",@"SHT_CUDA_INFO"
	.sectionflags	@""
	.align	4


	//----- nvinfo : EIATTR_CUDA_API_VERSION
	.align		4
        /*0000*/ 	.byte	0x04, 0x37
        /*0002*/ 	.short	(.L_31 - .L_30)
.L_30:
        /*0004*/ 	.word	0x00000082


	//----- nvinfo : EIATTR_KPARAM_INFO
	.align		4
.L_31:
        /*0008*/ 	.byte	0x04, 0x17
        /*000a*/ 	.short	(.L_33 - .L_32)
.L_32:
        /*000c*/ 	.word	0x00000000
        /*0010*/ 	.short	0x0000
        /*0012*/ 	.short	0x0000
        /*0014*/ 	.byte	0x00, 0xf0, 0x01, 0x20


	//----- nvinfo : EIATTR_AT_ENTRY_FRAGMENTS
	.align		4
.L_33:
        /*0018*/ 	.byte	0x04, 0x4f
        /*001a*/ 	.short	(.L_35 - .L_34)


	//   ....[0]....
.L_34:
        /*001c*/ 	.word	0x00000006


	//----- nvinfo : EIATTR_RESERVED_SMEM_USED
	.align		4
.L_35:
        /*0020*/ 	.byte	0x01, 0x41
	.zero		2


	//----- nvinfo : EIATTR_SPARSE_MMA_MASK
	.align		4
        /*0024*/ 	.byte	0x03, 0x50
        /*0026*/ 	.short	0x0000


	//----- nvinfo : EIATTR_TCGEN05_1CTA_USED
	.align		4
        /*0028*/ 	.byte	0x01, 0x51
	.zero		2


	//----- nvinfo : EIATTR_MAXREG_COUNT
	.align		4
        /*002c*/ 	.byte	0x03, 0x1b
        /*002e*/ 	.short	0x00ff


	//----- nvinfo : EIATTR_NUM_BARRIERS
	.align		4
        /*0030*/ 	.byte	0x02, 0x4c
        /*0032*/ 	.byte	0x07
	.zero		1


	//----- nvinfo : EIATTR_EXTERNS
	.align		4
        /*0034*/ 	.byte	0x04, 0x0f
        /*0036*/ 	.short	(.L_37 - .L_36)


	//   ....[0]....
	.align		4
.L_36:
        /*0038*/ 	.word	index@(__assertfail)


	//----- nvinfo : EIATTR_MERCURY_ISA_VERSION
	.align		4
.L_37:
        /*003c*/ 	.byte	0x03, 0x5f
        /*003e*/ 	.short	0x0101


	//----- nvinfo : EIATTR_INT_WARP_WIDE_INSTR_OFFSETS
	.align		4
        /*0040*/ 	.byte	0x04, 0x31
        /*0042*/ 	.short	(.L_39 - .L_38)


	//   ....[0]....
.L_38:
        /*0044*/ 	.word	0x00001d50


	//   ....[1]....
        /*0048*/ 	.word	0x000035a0


	//   ....[2]....
        /*004c*/ 	.word	0x000035c0


	//   ....[3]....
        /*0050*/ 	.word	0x000035f0


	//   ....[4]....
        /*0054*/ 	.word	0x00003f20


	//   ....[5]....
        /*0058*/ 	.word	0x00003f90


	//   ....[6]....
        /*005c*/ 	.word	0x00004170


	//   ....[7]....
        /*0060*/ 	.word	0x000042d0


	//----- nvinfo : EIATTR_COOP_GROUP_MASK_REGIDS
	.align		4
.L_39:
        /*0064*/ 	.byte	0x04, 0x29
        /*0066*/ 	.short	(.L_41 - .L_40)


	//   ....[0]....
.L_40:
        /*0068*/ 	.word	0xffffffff


	//   ....[1]....
        /*006c*/ 	.word	0xffffffff


	//   ....[2]....
        /*0070*/ 	.word	0xffffffff


	//   ....[3]....
        /*0074*/ 	.word	0xffffffff


	//   ....[4]....
        /*0078*/ 	.word	0xffffffff


	//   ....[5]....
        /*007c*/ 	.word	0xffffffff


	//   ....[6]....
        /*0080*/ 	.word	0xffffffff


	//   ....[7]....
        /*0084*/ 	.word	0xffffffff


	//   ....[8]....
        /*0088*/ 	.word	0xffffffff


	//   ....[9]....
        /*008c*/ 	.word	0xffffffff


	//   ....[10]....
        /*0090*/ 	.word	0xffffffff


	//   ....[11]....
        /*0094*/ 	.word	0xffffffff


	//   ....[12]....
        /*0098*/ 	.word	0xffffffff


	//----- nvinfo : EIATTR_COOP_GROUP_INSTR_OFFSETS
	.align		4
.L_41:
        /*009c*/ 	.byte	0x04, 0x28
        /*009e*/ 	.short	(.L_43 - .L_42)


	//   ....[0]....
.L_42:
        /*00a0*/ 	.word	0x00000090


	//   ....[1]....
        /*00a4*/ 	.word	0x000004d0


	//   ....[2]....
        /*00a8*/ 	.word	0x00000600


	//   ....[3]....
        /*00ac*/ 	.word	0x00000760


	//   ....[4]....
        /*00b0*/ 	.word	0x00000860


	//   ....[5]....
        /*00b4*/ 	.word	0x000009d0


	//   ....[6]....
        /*00b8*/ 	.word	0x00000b70


	//   ....[7]....
        /*00bc*/ 	.word	0x00001c30


	//   ....[8]....
        /*00c0*/ 	.word	0x000028f0


	//   ....[9]....
        /*00c4*/ 	.word	0x00002b00


	//   ....[10]....
        /*00c8*/ 	.word	0x00002b30


	//   ....[11]....
        /*00cc*/ 	.word	0x00003480


	//   ....[12]....
        /*00d0*/ 	.word	0x000036b0


	//----- nvinfo : EIATTR_VRC_CTA_INIT_COUNT
	.align		4
.L_43:
        /*00d4*/ 	.byte	0x02, 0x4a
        /*00d6*/ 	.byte	0x80
	.zero		1


	//----- nvinfo : EIATTR_SYSCALL_OFFSETS
	.align		4
        /*00d8*/ 	.byte	0x04, 0x46
        /*00da*/ 	.short	(.L_45 - .L_44)


	//   ....[0]....
.L_44:
        /*00dc*/ 	.word	0x00004d10


	//   ....[1]....
        /*00e0*/ 	.word	0x00004e50


	//   ....[2]....
        /*00e4*/ 	.word	0x000056b0


	//   ....[3]....
        /*00e8*/ 	.word	0x00006cb0


	//----- nvinfo : EIATTR_MBARRIER_INSTR_OFFSETS
	.align		4
.L_45:
        /*00ec*/ 	.byte	0x04, 0x39
        /*00ee*/ 	.short	(.L_47 - .L_46)


	//   ....[0]....
.L_46:
        /*00f0*/ 	.word	0x000005b0
        /*00f4*/ 	.word	0x000000ff
        /*00f8*/ 	.word	0x00000000
        /*00fc*/ 	.short	0x0100
        /*00fe*/ 	.byte	0x05
	.zero		1


	//   ....[1]....
        /*0100*/ 	.word	0x000005c0
        /*0104*/ 	.word	0x000000ff
        /*0108*/ 	.word	0x00000010
        /*010c*/ 	.short	0x0100
        /*010e*/ 	.byte	0x05
	.zero		1


	//   ....[2]....
        /*0110*/ 	.word	0x000005d0
        /*0114*/ 	.word	0x000000ff
        /*0118*/ 	.word	0x00000008
        /*011c*/ 	.short	0x0100
        /*011e*/ 	.byte	0x05
	.zero		1


	//   ....[3]....
        /*0120*/ 	.word	0x000005e0
        /*0124*/ 	.word	0x000000ff
        /*0128*/ 	.word	0x00000018
        /*012c*/ 	.short	0x0100
        /*012e*/ 	.byte	0x05
	.zero		1


	//   ....[4]....
        /*0130*/ 	.word	0x00000710
        /*0134*/ 	.word	0x000000ff
        /*0138*/ 	.word	0x00000020
        /*013c*/ 	.short	0x0100
        /*013e*/ 	.byte	0x07
	.zero		1


	//   ....[5]....
        /*0140*/ 	.word	0x00000720
        /*0144*/ 	.word	0x000000ff
        /*0148*/ 	.word	0x00000030
        /*014c*/ 	.short	0x0100
        /*014e*/ 	.byte	0x07
	.zero		1


	//   ....[6]....
        /*0150*/ 	.word	0x00000730
        /*0154*/ 	.word	0x000000ff
        /*0158*/ 	.word	0x00000028
        /*015c*/ 	.short	0x0100
        /*015e*/ 	.byte	0x07
	.zero		1


	//   ....[7]....
        /*0160*/ 	.word	0x00000740
        /*0164*/ 	.word	0x000000ff
        /*0168*/ 	.word	0x00000038
        /*016c*/ 	.short	0x0100
        /*016e*/ 	.byte	0x07
	.zero		1


	//   ....[8]....
        /*0170*/ 	.word	0x00000830
        /*0174*/ 	.word	0x000000ff
        /*0178*/ 	.word	0x00000040
        /*017c*/ 	.short	0x0100
        /*017e*/ 	.byte	0x05
	.zero		1


	//   ....[9]....
        /*0180*/ 	.word	0x00000840
        /*0184*/ 	.word	0x000000ff
        /*0188*/ 	.word	0x00000048
        /*018c*/ 	.short	0x0100
        /*018e*/ 	.byte	0x05
	.zero		1


	//   ....[10]....
        /*0190*/ 	.word	0x00000980
        /*0194*/ 	.word	0x000000ff
        /*0198*/ 	.word	0x00000050
        /*019c*/ 	.short	0x0100
        /*019e*/ 	.byte	0x05
	.zero		1


	//   ....[11]....
        /*01a0*/ 	.word	0x00000990
        /*01a4*/ 	.word	0x000000ff
        /*01a8*/ 	.word	0x00000060
        /*01ac*/ 	.short	0x0100
        /*01ae*/ 	.byte	0x05
	.zero		1


	//   ....[12]....
        /*01b0*/ 	.word	0x000009a0
        /*01b4*/ 	.word	0x000000ff
        /*01b8*/ 	.word	0x00000058
        /*01bc*/ 	.short	0x0100
        /*01be*/ 	.byte	0x05
	.zero		1


	//   ....[13]....
        /*01c0*/ 	.word	0x000009b0
        /*01c4*/ 	.word	0x000000ff
        /*01c8*/ 	.word	0x00000068
        /*01cc*/ 	.short	0x0100
        /*01ce*/ 	.byte	0x05
	.zero		1


	//   ....[14]....
        /*01d0*/ 	.word	0x00000ae0
        /*01d4*/ 	.word	0x000000ff
        /*01d8*/ 	.word	0x00000070
        /*01dc*/ 	.short	0x0100
        /*01de*/ 	.byte	0x07
	.zero		1


	//   ....[15]....
        /*01e0*/ 	.word	0x00000af0
        /*01e4*/ 	.word	0x000000ff
        /*01e8*/ 	.word	0x00000090
        /*01ec*/ 	.short	0x0100
        /*01ee*/ 	.byte	0x07
	.zero		1


	//   ....[16]....
        /*01f0*/ 	.word	0x00000b00
        /*01f4*/ 	.word	0x000000ff
        /*01f8*/ 	.word	0x00000078
        /*01fc*/ 	.short	0x0100
        /*01fe*/ 	.byte	0x07
	.zero		1


	//   ....[17]....
        /*0200*/ 	.word	0x00000b10
        /*0204*/ 	.word	0x000000ff
        /*0208*/ 	.word	0x00000098
        /*020c*/ 	.short	0x0100
        /*020e*/ 	.byte	0x07
	.zero		1


	//   ....[18]....
        /*0210*/ 	.word	0x00000b20
        /*0214*/ 	.word	0x000000ff
        /*0218*/ 	.word	0x00000080
        /*021c*/ 	.short	0x0100
        /*021e*/ 	.byte	0x07
	.zero		1


	//   ....[19]....
        /*0220*/ 	.word	0x00000b30
        /*0224*/ 	.word	0x000000ff
        /*0228*/ 	.word	0x000000a0
        /*022c*/ 	.short	0x0100
        /*022e*/ 	.byte	0x07
	.zero		1


	//   ....[20]....
        /*0230*/ 	.word	0x00000b40
        /*0234*/ 	.word	0x000000ff
        /*0238*/ 	.word	0x00000088
        /*023c*/ 	.short	0x0100
        /*023e*/ 	.byte	0x07
	.zero		1


	//   ....[21]....
        /*0240*/ 	.word	0x00000b50
        /*0244*/ 	.word	0x000000ff
        /*0248*/ 	.word	0x000000a8
        /*024c*/ 	.short	0x0100
        /*024e*/ 	.byte	0x07
	.zero		1


	//   ....[22]....
        /*0250*/ 	.word	0x00000c40
        /*0254*/ 	.word	0x000000ff
        /*0258*/ 	.word	0x000000b0
        /*025c*/ 	.short	0x0100
        /*025e*/ 	.byte	0x05
	.zero		1


	//   ....[23]....
        /*0260*/ 	.word	0x00000c50
        /*0264*/ 	.word	0x000000ff
        /*0268*/ 	.word	0x000000c0
        /*026c*/ 	.short	0x0100
        /*026e*/ 	.byte	0x05
	.zero		1


	//   ....[24]....
        /*0270*/ 	.word	0x00000c60
        /*0274*/ 	.word	0x000000ff
        /*0278*/ 	.word	0x000000b8
        /*027c*/ 	.short	0x0100
        /*027e*/ 	.byte	0x05
	.zero		1


	//   ....[25]....
        /*0280*/ 	.word	0x00000c70
        /*0284*/ 	.word	0x000000ff
        /*0288*/ 	.word	0x000000c8
        /*028c*/ 	.short	0x0100
        /*028e*/ 	.byte	0x05
	.zero		1


	//   ....[26]....
        /*0290*/ 	.word	0x00001550
        /*0294*/ 	.word	0x00000003
        /*0298*/ 	.word	0x000000c0
        /*029c*/ 	.short	0x010a
        /*029e*/ 	.byte	0xff
	.zero		1


	//   ....[27]....
        /*02a0*/ 	.word	0x00001580
        /*02a4*/ 	.word	0x00000003
        /*02a8*/ 	.word	0x000000b0
        /*02ac*/ 	.short	0x0101
        /*02ae*/ 	.byte	0xff
	.zero		1


	//   ....[28]....
        /*02b0*/ 	.word	0x00001650
        /*02b4*/ 	.word	0x000000ff
        /*02b8*/ 	.word	0x00000010
        /*02bc*/ 	.short	0x010a
        /*02be*/ 	.byte	0x08
	.zero		1


	//   ....[29]....
        /*02c0*/ 	.word	0x000016f0
        /*02c4*/ 	.word	0x000000ff
        /*02c8*/ 	.word	0x00000010
        /*02cc*/ 	.short	0x010a
        /*02ce*/ 	.byte	0x21
	.zero		1


	//   ....[30]....
        /*02d0*/ 	.word	0x00001850
        /*02d4*/ 	.word	0x000000ff
        /*02d8*/ 	.word	0x00000010
        /*02dc*/ 	.short	0x010a
        /*02de*/ 	.byte	0x08
	.zero		1


	//   ....[31]....
        /*02e0*/ 	.word	0x00001940
        /*02e4*/ 	.word	0x000000ff
        /*02e8*/ 	.word	0x00000048
        /*02ec*/ 	.short	0x0101
        /*02ee*/ 	.byte	0x04
	.zero		1


	//   ....[32]....
        /*02f0*/ 	.word	0x00001960
        /*02f4*/ 	.word	0x000000ff
        /*02f8*/ 	.word	0x00000010
        /*02fc*/ 	.short	0x010a
        /*02fe*/ 	.byte	0x08
	.zero		1


	//   ....[33]....
        /*0300*/ 	.word	0x000019e0
        /*0304*/ 	.word	0x000000ff
        /*0308*/ 	.word	0x00000010
        /*030c*/ 	.short	0x010a
        /*030e*/ 	.byte	0x11
	.zero		1


	//   ....[34]....
        /*0310*/ 	.word	0x00001b40
        /*0314*/ 	.word	0x000000ff
        /*0318*/ 	.word	0x00000010
        /*031c*/ 	.short	0x010a
        /*031e*/ 	.byte	0x08
	.zero		1


	//   ....[35]....
        /*0320*/ 	.word	0x00001c60
        /*0324*/ 	.word	0x00000002
        /*0328*/ 	.word	0x00000050
        /*032c*/ 	.short	0x010a
        /*032e*/ 	.byte	0xff
	.zero		1


	//   ....[36]....
        /*0330*/ 	.word	0x00001d20
        /*0334*/ 	.word	0x00000002
        /*0338*/ 	.word	0x00000000
        /*033c*/ 	.short	0x0101
        /*033e*/ 	.byte	0xff
	.zero		1


	//   ....[37]....
        /*0340*/ 	.word	0x00002280
        /*0344*/ 	.word	0x000000ff
        /*0348*/ 	.word	0x00000000
        /*034c*/ 	.short	0x010a
        /*034e*/ 	.byte	0x04
	.zero		1


	//   ....[38]....
        /*0350*/ 	.word	0x00002320
        /*0354*/ 	.word	0x00000000
        /*0358*/ 	.word	0x00000000
        /*035c*/ 	.short	0x010a
        /*035e*/ 	.byte	0xff
	.zero		1


	//   ....[39]....
        /*0360*/ 	.word	0x00002440
        /*0364*/ 	.word	0x00000000
        /*0368*/ 	.word	0x000000b0
        /*036c*/ 	.short	0x010a
        /*036e*/ 	.byte	0xff
	.zero		1


	//   ....[40]....
        /*0370*/ 	.word	0x000024a0
        /*0374*/ 	.word	0x00000004
        /*0378*/ 	.word	0x00000000
        /*037c*/ 	.short	0x0101
        /*037e*/ 	.byte	0xff
	.zero		1


	//   ....[41]....
        /*0380*/ 	.word	0x000024c0
        /*0384*/ 	.word	0x000000ff
        /*0388*/ 	.word	0x00000060
        /*038c*/ 	.short	0x010a
        /*038e*/ 	.byte	0x05
	.zero		1


	//   ....[42]....
        /*0390*/ 	.word	0x000025e0
        /*0394*/ 	.word	0x00000000
        /*0398*/ 	.word	0x00000050
        /*039c*/ 	.short	0x010a
        /*039e*/ 	.byte	0xff
	.zero		1


	//   ....[43]....
        /*03a0*/ 	.word	0x000026f0
        /*03a4*/ 	.word	0x00000000
        /*03a8*/ 	.word	0x00000000
        /*03ac*/ 	.short	0x0101
        /*03ae*/ 	.byte	0xff
	.zero		1


	//   ....[44]....
        /*03b0*/ 	.word	0x00002780
        /*03b4*/ 	.word	0x000000ff
        /*03b8*/ 	.word	0x00000060
        /*03bc*/ 	.short	0x0106
        /*03be*/ 	.byte	0x05
	.zero		1


	//   ....[45]....
        /*03c0*/ 	.word	0x000027a0
        /*03c4*/ 	.word	0x000000ff
        /*03c8*/ 	.word	0x00000060
        /*03cc*/ 	.short	0x010a
        /*03ce*/ 	.byte	0x05
	.zero		1


	//   ....[46]....
        /*03d0*/ 	.word	0x00002830
        /*03d4*/ 	.word	0x000000ff
        /*03d8*/ 	.word	0x00000060
        /*03dc*/ 	.short	0x0106
        /*03de*/ 	.byte	0x04
	.zero		1


	//   ....[47]....
        /*03e0*/ 	.word	0x00002870
        /*03e4*/ 	.word	0x00000000
        /*03e8*/ 	.word	0x00000060
        /*03ec*/ 	.short	0x010a
        /*03ee*/ 	.byte	0xff
	.zero		1


	//   ....[48]....
        /*03f0*/ 	.word	0x00002d70
        /*03f4*/ 	.word	0x00000000
        /*03f8*/ 	.word	0x00000050
        /*03fc*/ 	.short	0x010a
        /*03fe*/ 	.byte	0xff
	.zero		1


	//   ....[49]....
        /*0400*/ 	.word	0x00002e80
        /*0404*/ 	.word	0x00000003
        /*0408*/ 	.word	0x00000000
        /*040c*/ 	.short	0x0101
        /*040e*/ 	.byte	0xff
	.zero		1


	//   ....[50]....
        /*0410*/ 	.word	0x00002e90
        /*0414*/ 	.word	0x000000ff
        /*0418*/ 	.word	0x00000000
        /*041c*/ 	.short	0x010a
        /*041e*/ 	.byte	0x04
	.zero		1


	//   ....[51]....
        /*0420*/ 	.word	0x00002eb0
        /*0424*/ 	.word	0x000000ff
        /*0428*/ 	.word	0x00000090
        /*042c*/ 	.short	0x010a
        /*042e*/ 	.byte	0x08
	.zero		1


	//   ....[52]....
        /*0430*/ 	.word	0x00002f80
        /*0434*/ 	.word	0x000000ff
        /*0438*/ 	.word	0x00000000
        /*043c*/ 	.short	0x010a
        /*043e*/ 	.byte	0x07
	.zero		1


	//   ....[53]....
        /*0440*/ 	.word	0x000030c0
        /*0444*/ 	.word	0x000000ff
        /*0448*/ 	.word	0x00000000
        /*044c*/ 	.short	0x010a
        /*044e*/ 	.byte	0x04
	.zero		1


	//   ....[54]....
        /*0450*/ 	.word	0x000032b0
        /*0454*/ 	.word	0x000000ff
        /*0458*/ 	.word	0x00000000
        /*045c*/ 	.short	0x010a
        /*045e*/ 	.byte	0x05
	.zero		1


	//   ....[55]....
        /*0460*/ 	.word	0x00003340
        /*0464*/ 	.word	0x000000ff
        /*0468*/ 	.word	0x00000000
        /*046c*/ 	.short	0x010a
        /*046e*/ 	.byte	0x05
	.zero		1


	//   ....[56]....
        /*0470*/ 	.word	0x000033d0
        /*0474*/ 	.word	0x000000ff
        /*0478*/ 	.word	0x00000000
        /*047c*/ 	.short	0x010a
        /*047e*/ 	.byte	0x05
	.zero		1


	//   ....[57]....
        /*0480*/ 	.word	0x00003460
        /*0484*/ 	.word	0x000000ff
        /*0488*/ 	.word	0x00000000
        /*048c*/ 	.short	0x010a
        /*048e*/ 	.byte	0x07
	.zero		1


	//   ....[58]....
        /*0490*/ 	.word	0x000038c0
        /*0494*/ 	.word	0x00000000
        /*0498*/ 	.word	0x00000050
        /*049c*/ 	.short	0x010a
        /*049e*/ 	.byte	0xff
	.zero		1


	//   ....[59]....
        /*04a0*/ 	.word	0x00003980
        /*04a4*/ 	.word	0x00000000
        /*04a8*/ 	.word	0x00000000
        /*04ac*/ 	.short	0x0101
        /*04ae*/ 	.byte	0xff
	.zero		1


	//   ....[60]....
        /*04b0*/ 	.word	0x00003ca0
        /*04b4*/ 	.word	0x000000ff
        /*04b8*/ 	.word	0x00000048
        /*04bc*/ 	.short	0x010a
        /*04be*/ 	.byte	0x07
	.zero		1


	//   ....[61]....
        /*04c0*/ 	.word	0x00003e90
        /*04c4*/ 	.word	0x000000ff
        /*04c8*/ 	.word	0x00000030
        /*04cc*/ 	.short	0x010a
        /*04ce*/ 	.byte	0x07
	.zero		1


	//   ....[62]....
        /*04d0*/ 	.word	0x00004060
        /*04d4*/ 	.word	0x000000ff
        /*04d8*/ 	.word	0x00000020
        /*04dc*/ 	.short	0x010b
        /*04de*/ 	.byte	0x07
	.zero		1


	//   ....[63]....
        /*04e0*/ 	.word	0x000040d0
        /*04e4*/ 	.word	0x000000ff
        /*04e8*/ 	.word	0x00000000
        /*04ec*/ 	.short	0x0101
        /*04ee*/ 	.byte	0x08
	.zero		1


	//   ....[64]....
        /*04f0*/ 	.word	0x00004100
        /*04f4*/ 	.word	0x000000ff
        /*04f8*/ 	.word	0x00000038
        /*04fc*/ 	.short	0x010a
        /*04fe*/ 	.byte	0x07
	.zero		1


	//   ....[65]....
        /*0500*/ 	.word	0x00004310
        /*0504*/ 	.word	0x000000ff
        /*0508*/ 	.word	0x00000028
        /*050c*/ 	.short	0x010b
        /*050e*/ 	.byte	0x07
	.zero		1


	//   ....[66]....
        /*0510*/ 	.word	0x00004330
        /*0514*/ 	.word	0x000000ff
        /*0518*/ 	.word	0x00000000
        /*051c*/ 	.short	0x0101
        /*051e*/ 	.byte	0x0d
	.zero		1


	//   ....[67]....
        /*0520*/ 	.word	0x00004360
        /*0524*/ 	.word	0x000000ff
        /*0528*/ 	.word	0x00000030
        /*052c*/ 	.short	0x010a
        /*052e*/ 	.byte	0x07
	.zero		1


	//   ....[68]....
        /*0530*/ 	.word	0x000043a0
        /*0534*/ 	.word	0x00000000
        /*0538*/ 	.word	0x00000038
        /*053c*/ 	.short	0x010a
        /*053e*/ 	.byte	0xff
	.zero		1


	//   ....[69]....
        /*0540*/ 	.word	0x000046e0
        /*0544*/ 	.word	0x00000000
        /*0548*/ 	.word	0x00000050
        /*054c*/ 	.short	0x010a
        /*054e*/ 	.byte	0xff
	.zero		1


	//   ....[70]....
        /*0550*/ 	.word	0x000047f0
        /*0554*/ 	.word	0x00000000
        /*0558*/ 	.word	0x00000000
        /*055c*/ 	.short	0x0101
        /*055e*/ 	.byte	0xff
	.zero		1


	//   ....[71]....
        /*0560*/ 	.word	0x00005250
        /*0564*/ 	.word	0x00000003
        /*0568*/ 	.word	0x00000020
        /*056c*/ 	.short	0x010a
        /*056e*/ 	.byte	0xff
	.zero		1


	//   ....[72]....
        /*0570*/ 	.word	0x00005290
        /*0574*/ 	.word	0x00000074
        /*0578*/ 	.word	0x00000070
        /*057c*/ 	.short	0x010a
        /*057e*/ 	.byte	0xff
	.zero		1


	//   ....[73]....
        /*0580*/ 	.word	0x000053d0
        /*0584*/ 	.word	0x00000003
        /*0588*/ 	.word	0x00000020
        /*058c*/ 	.short	0x010a
        /*058e*/ 	.byte	0xff
	.zero		1


	//   ....[74]....
        /*0590*/ 	.word	0x00005510
        /*0594*/ 	.word	0x00000000
        /*0598*/ 	.word	0x00000000
        /*059c*/ 	.short	0x0101
        /*059e*/ 	.byte	0xff
	.zero		1


	//   ....[75]....
        /*05a0*/ 	.word	0x00005590
        /*05a4*/ 	.word	0x00000074
        /*05a8*/ 	.word	0x00000070
        /*05ac*/ 	.short	0x010a
        /*05ae*/ 	.byte	0xff
	.zero		1


	//   ....[76]....
        /*05b0*/ 	.word	0x00006920
        /*05b4*/ 	.word	0x0000007d
        /*05b8*/ 	.word	0x00000020
        /*05bc*/ 	.short	0x010a
        /*05be*/ 	.byte	0xff
	.zero		1


	//   ....[77]....
        /*05c0*/ 	.word	0x000069f0
        /*05c4*/ 	.word	0x0000007d
        /*05c8*/ 	.word	0x00000020
        /*05cc*/ 	.short	0x010a
        /*05ce*/ 	.byte	0xff
	.zero		1


	//   ....[78]....
        /*05d0*/ 	.word	0x00006b30
        /*05d4*/ 	.word	0x00000000
        /*05d8*/ 	.word	0x00000000
        /*05dc*/ 	.short	0x0101
        /*05de*/ 	.byte	0xff
	.zero		1


	//   ....[79]....
        /*05e0*/ 	.word	0x00006f70
        /*05e4*/ 	.word	0x000000ff
        /*05e8*/ 	.word	0x00000000
        /*05ec*/ 	.short	0x0101
        /*05ee*/ 	.byte	0x05
	.zero		1


	//   ....[80]....
        /*05f0*/ 	.word	0x000080b0
        /*05f4*/ 	.word	0x00000003
        /*05f8*/ 	.word	0x000000c0
        /*05fc*/ 	.short	0x010a
        /*05fe*/ 	.byte	0xff
	.zero		1


	//   ....[81]....
        /*0600*/ 	.word	0x00008110
        /*0604*/ 	.word	0x00000002
        /*0608*/ 	.word	0x00000010
        /*060c*/ 	.short	0x010a
        /*060e*/ 	.byte	0xff
	.zero		1


	//   ....[82]....
        /*0610*/ 	.word	0x00008170
        /*0614*/ 	.word	0x00000002
        /*0618*/ 	.word	0x00000010
        /*061c*/ 	.short	0x010a
        /*061e*/ 	.byte	0xff
	.zero		1


	//   ....[83]....
        /*0620*/ 	.word	0x000081c0
        /*0624*/ 	.word	0x00000002
        /*0628*/ 	.word	0x00000050
        /*062c*/ 	.short	0x010a
        /*062e*/ 	.byte	0xff
	.zero		1


	//   ....[84]....
        /*0630*/ 	.word	0x00008220
        /*0634*/ 	.word	0x00000000
        /*0638*/ 	.word	0x00000000
        /*063c*/ 	.short	0x010a
        /*063e*/ 	.byte	0xff
	.zero		1


	//   ....[85]....
        /*0640*/ 	.word	0x00008270
        /*0644*/ 	.word	0x00000000
        /*0648*/ 	.word	0x000000b0
        /*064c*/ 	.short	0x010a
        /*064e*/ 	.byte	0xff
	.zero		1


	//   ....[86]....
        /*0650*/ 	.word	0x000082d0
        /*0654*/ 	.word	0x00000000
        /*0658*/ 	.word	0x00000060
        /*065c*/ 	.short	0x010a
        /*065e*/ 	.byte	0xff
	.zero		1


	//   ....[87]....
        /*0660*/ 	.word	0x00008320
        /*0664*/ 	.word	0x00000000
        /*0668*/ 	.word	0x00000050
        /*066c*/ 	.short	0x010a
        /*066e*/ 	.byte	0xff
	.zero		1


	//   ....[88]....
        /*0670*/ 	.word	0x00008380
        /*0674*/ 	.word	0x00000000
        /*0678*/ 	.word	0x00000060
        /*067c*/ 	.short	0x010a
        /*067e*/ 	.byte	0xff
	.zero		1


	//   ....[89]....
        /*0680*/ 	.word	0x000083d0
        /*0684*/ 	.word	0x00000000
        /*0688*/ 	.word	0x00000050
        /*068c*/ 	.short	0x010a
        /*068e*/ 	.byte	0xff
	.zero		1


	//   ....[90]....
        /*0690*/ 	.word	0x00008430
        /*0694*/ 	.word	0x00000003
        /*0698*/ 	.word	0x00000090
        /*069c*/ 	.short	0x010a
        /*069e*/ 	.byte	0xff
	.zero		1


	//   ....[91]....
        /*06a0*/ 	.word	0x00008490
        /*06a4*/ 	.word	0x00000000
        /*06a8*/ 	.word	0x00000000
        /*06ac*/ 	.short	0x010a
        /*06ae*/ 	.byte	0xff
	.zero		1


	//   ....[92]....
        /*06b0*/ 	.word	0x000084f0
        /*06b4*/ 	.word	0x00000000
        /*06b8*/ 	.word	0x00000000
        /*06bc*/ 	.short	0x010a
        /*06be*/ 	.byte	0xff
	.zero		1


	//   ....[93]....
        /*06c0*/ 	.word	0x00008550
        /*06c4*/ 	.word	0x00000000
        /*06c8*/ 	.word	0x00000000
        /*06cc*/ 	.short	0x010a
        /*06ce*/ 	.byte	0xff
	.zero		1


	//   ....[94]....
        /*06d0*/ 	.word	0x000085b0
        /*06d4*/ 	.word	0x00000000
        /*06d8*/ 	.word	0x00000000
        /*06dc*/ 	.short	0x010a
        /*06de*/ 	.byte	0xff
	.zero		1


	//   ....[95]....
        /*06e0*/ 	.word	0x00008610
        /*06e4*/ 	.word	0x00000000
        /*06e8*/ 	.word	0x00000000
        /*06ec*/ 	.short	0x010a
        /*06ee*/ 	.byte	0xff
	.zero		1


	//   ....[96]....
        /*06f0*/ 	.word	0x00008660
        /*06f4*/ 	.word	0x00000000
        /*06f8*/ 	.word	0x00000050
        /*06fc*/ 	.short	0x010a
        /*06fe*/ 	.byte	0xff
	.zero		1


	//   ....[97]....
        /*0700*/ 	.word	0x000086c0
        /*0704*/ 	.word	0x00000000
        /*0708*/ 	.word	0x00000048
        /*070c*/ 	.short	0x010a
        /*070e*/ 	.byte	0xff
	.zero		1


	//   ....[98]....
        /*0710*/ 	.word	0x00008720
        /*0714*/ 	.word	0x00000003
        /*0718*/ 	.word	0x00000030
        /*071c*/ 	.short	0x010a
        /*071e*/ 	.byte	0xff
	.zero		1


	//   ....[99]....
        /*0720*/ 	.word	0x00008780
        /*0724*/ 	.word	0x00000003
        /*0728*/ 	.word	0x00000038
        /*072c*/ 	.short	0x010a
        /*072e*/ 	.byte	0xff
	.zero		1


	//   ....[100]....
        /*0730*/ 	.word	0x000087e0
        /*0734*/ 	.word	0x00000000
        /*0738*/ 	.word	0x00000030
        /*073c*/ 	.short	0x010a
        /*073e*/ 	.byte	0xff
	.zero		1


	//   ....[101]....
        /*0740*/ 	.word	0x00008830
        /*0744*/ 	.word	0x00000000
        /*0748*/ 	.word	0x00000050
        /*074c*/ 	.short	0x010a
        /*074e*/ 	.byte	0xff
	.zero		1


	//   ....[102]....
        /*0750*/ 	.word	0x00008880
        /*0754*/ 	.word	0x00000003
        /*0758*/ 	.word	0x00000020
        /*075c*/ 	.short	0x010a
        /*075e*/ 	.byte	0xff
	.zero		1


	//   ....[103]....
        /*0760*/ 	.word	0x000088d0
        /*0764*/ 	.word	0x00000074
        /*0768*/ 	.word	0x00000070
        /*076c*/ 	.short	0x010a
        /*076e*/ 	.byte	0xff
	.zero		1


	//   ....[104]....
        /*0770*/ 	.word	0x00008920
        /*0774*/ 	.word	0x0000007d
        /*0778*/ 	.word	0x00000020
        /*077c*/ 	.short	0x010a
        /*077e*/ 	.byte	0xff
	.zero		1


	//----- nvinfo : EIATTR_NUM_MBARRIERS
	.align		4
.L_47:
        /*0780*/ 	.byte	0x03, 0x38
        /*0782*/ 	.short	0x001a


	//----- nvinfo : EIATTR_EXIT_INSTR_OFFSETS
	.align		4
        /*0784*/ 	.byte	0x04, 0x1c
        /*0786*/ 	.short	(.L_49 - .L_48)


	//   ....[0]....
.L_48:
        /*0788*/ 	.word	0x00002350


	//   ....[1]....
        /*078c*/ 	.word	0x00002840


	//   ....[2]....
        /*0790*/ 	.word	0x000028a0


	//   ....[3]....
        /*0794*/ 	.word	0x000036c0


	//   ....[4]....
        /*0798*/ 	.word	0x000043d0


	//   ....[5]....
        /*079c*/ 	.word	0x00004410


	//   ....[6]....
        /*07a0*/ 	.word	0x000080a0


	//----- nvinfo : EIATTR_MAX_THREADS
	.align		4
.L_49:
        /*07a4*/ 	.byte	0x04, 0x05
        /*07a6*/ 	.short	(.L_51 - .L_50)
.L_50:
        /*07a8*/ 	.word	0x00000100
        /*07ac*/ 	.word	0x00000001
        /*07b0*/ 	.word	0x00000001


	//----- nvinfo : EIATTR_CRS_STACK_SIZE
	.align		4
.L_51:
        /*07b4*/ 	.byte	0x04, 0x1e
        /*07b6*/ 	.short	(.L_53 - .L_52)
.L_52:
        /*07b8*/ 	.word	0x00000000


	//----- nvinfo : EIATTR_CBANK_PARAM_SIZE
	.align		4
.L_53:
        /*07bc*/ 	.byte	0x03, 0x19
        /*07be*/ 	.short	0x0800


	//----- nvinfo : EIATTR_PARAM_CBANK
	.align		4
        /*07c0*/ 	.byte	0x04, 0x0a
        /*07c2*/ 	.short	(.L_55 - .L_54)
	.align		4
.L_54:
        /*07c4*/ 	.word	index@(.nv.constant0._ZN7cutlass13device_kernelINS_4gemm6kernel13GemmUniversalIN4cute5tupleIJiiiiEEENS1_10collective13CollectiveMmaINS1_35MainloopSm100TmaUmmaWarpSpecializedILi2ELi2ELi4ENS5_IJNS4_1CILi1EEESB_SB_EEEEENS5_IJNSA_ILi128EEESE_NSA_ILi64EEEEEEaNS5_IJlSB_lEEEaSH_NS4_8TiledMMAINS4_8MMA_AtomIJNS4_15SM100_MMA_S8_SSIaaiLi128ELi128ELNS4_4UMMA5MajorE0ELSM_0ELNSL_8SaturateE0EEEEEENS4_6LayoutISC_NS5_IJNSA_ILi0EEESR_SR_EEEEENS5_IJNS4_10UnderscoreESU_SU_EEEEENS4_13SM90_TMA_LOADENS4_14ComposedLayoutINS4_7SwizzleILi2ELi4ELi3EEENS4_18smem_ptr_flag_bitsILi8EEENSQ_INS5_IJNSA_ILi8EEESF_EEENS5_IJSF_SB_EEEEEEEvNS4_8identityESX_S17_vS18_EENS_8epilogue10collective18CollectiveEpilogueINS1A_23Sm100TmaWarpSpecializedILi2ELi2ELi64ELb0ELb0EEEJSG_NS5_IJNSQ_ISE_SB_EENSQ_ISF_SB_EEEEEaSH_aSH_NS1A_6fusion15FusionCallbacksIS1E_NS1I_17LinearCombinationIaiaiLNS_15FloatRoundStyleE2EEESG_S1H_JEEENS4_5SM1004TMEM4LOAD26SM100_TMEM_LOAD_32dp32b64xESX_S17_NS4_39AutoVectorizingCopyWithAssumedAlignmentILi128EEENS4_14SM90_TMA_STOREES17_S1T_S1T_EEEvvEEEEvNT_6ParamsE)
        /*07c8*/ 	.short	0x0380
        /*07ca*/ 	.short	0x0800


	//----- nvinfo : EIATTR_SW_WAR
	.align		4
.L_55:
        /*07cc*/ 	.byte	0x04, 0x36
        /*07ce*/ 	.short	(.L_57 - .L_56)
.L_56:
        /*07d0*/ 	.word	0x00000008
.L_57:


//--------------------- .nv.callgraph             --------------------------
	.section	.nv.callgraph,"",@"SHT_CUDA_CALLGRAPH"
	.align	4
	.sectionentsize	8
	.align		4
        /*0000*/ 	.word	0x00000000
	.align		4
        /*0004*/ 	.word	0xffffffff
	.align		4
        /*0008*/ 	.word	index@(_ZN7cutlass13device_kernelINS_4gemm6kernel13GemmUniversalIN4cute5tupleIJiiiiEEENS1_10collective13CollectiveMmaINS1_35MainloopSm100TmaUmmaWarpSpecializedILi2ELi2ELi4ENS5_IJNS4_1CILi1EEESB_SB_EEEEENS5_IJNSA_ILi128EEESE_NSA_ILi64EEEEEEaNS5_IJlSB_lEEEaSH_NS4_8TiledMMAINS4_8MMA_AtomIJNS4_15SM100_MMA_S8_SSIaaiLi128ELi128ELNS4_4UMMA5MajorE0ELSM_0ELNSL_8SaturateE0EEEEEENS4_6LayoutISC_NS5_IJNSA_ILi0EEESR_SR_EEEEENS5_IJNS4_10UnderscoreESU_SU_EEEEENS4_13SM90_TMA_LOADENS4_14ComposedLayoutINS4_7SwizzleILi2ELi4ELi3EEENS4_18smem_ptr_flag_bitsILi8EEENSQ_INS5_IJNSA_ILi8EEESF_EEENS5_IJSF_SB_EEEEEEEvNS4_8identityESX_S17_vS18_EENS_8epilogue10collective18CollectiveEpilogueINS1A_23Sm100TmaWarpSpecializedILi2ELi2ELi64ELb0ELb0EEEJSG_NS5_IJNSQ_ISE_SB_EENSQ_ISF_SB_EEEEEaSH_aSH_NS1A_6fusion15FusionCallbacksIS1E_NS1I_17LinearCombinationIaiaiLNS_15FloatRoundStyleE2EEESG_S1H_JEEENS4_5SM1004TMEM4LOAD26SM100_TMEM_LOAD_32dp32b64xESX_S17_NS4_39AutoVectorizingCopyWithAssumedAlignmentILi128EEENS4_14SM90_TMA_STOREES17_S1T_S1T_EEEvvEEEEvNT_6ParamsE)
	.align		4
        /*000c*/ 	.word	index@(__assertfail)
	.align		4
        /*0010*/ 	.word	0x00000000
	.align		4
        /*0014*/ 	.word	0xfffffffe
	.align		4
        /*0018*/ 	.word	0x00000000
	.align		4
        /*001c*/ 	.word	0xfffffffd
	.align		4
        /*0020*/ 	.word	0x00000000
	.align		4
        /*0024*/ 	.word	0xfffffffc


//--------------------- .nv.constant4             --------------------------
	.section	.nv.constant4,"a",@progbits
	.align	8
	.align		8
.nv.constant4:
        /*0000*/ 	.dword	__assertfail
	.align		8
        /*0008*/ 	.dword	__unnamed_1
	.align		8
        /*0010*/ 	.dword	__unnamed_2
	.align		8
        /*0018*/ 	.dword	_ZN40_INTERNAL_c1453503_4_k_cu_4bf3310a_181534cuda3std3__45__cpo5beginE
	.align		8
        /*0020*/ 	.dword	_ZN40_INTERNAL_c1453503_4_k_cu_4bf3310a_181534cuda3std3__45__cpo3endE
	.align		8
        /*0028*/ 	.dword	_ZN40_INTERNAL_c1453503_4_k_cu_4bf3310a_181534cuda3std3__45__cpo6cbeginE
	.align		8
        /*0030*/ 	.dword	_ZN40_INTERNAL_c1453503_4_k_cu_4bf3310a_181534cuda3std3__45__cpo4cendE
	.align		8
        /*0038*/ 	.dword	_ZN40_INTERNAL_c1453503_4_k_cu_4bf3310a_181534cuda3std3__442_GLOBAL__N__c1453503_4_k_cu_4bf3310a_181536ignoreE
	.align		8
        /*0040*/ 	.dword	_ZN40_INTERNAL_c1453503_4_k_cu_4bf3310a_181534cuda3std3__419piecewise_constructE
	.align		8
        /*0048*/ 	.dword	_ZN40_INTERNAL_c1453503_4_k_cu_4bf3310a_181534cuda3std3__48in_placeE
	.align		8
        /*0050*/ 	.dword	_ZN40_INTERNAL_c1453503_4_k_cu_4bf3310a_181534cuda3std6ranges3__45__cpo4swapE
	.align		8
        /*0058*/ 	.dword	_ZN40_INTERNAL_c1453503_4_k_cu_4bf3310a_181534cuda3std6ranges3__45__cpo9iter_moveE
	.align		8
        /*0060*/ 	.dword	_ZN40_INTERNAL_c1453503_4_k_cu_4bf3310a_181534cute7productE
	.align		8
        /*0068*/ 	.dword	_ZN40_INTERNAL_c1453503_4_k_cu_4bf3310a_181534cute1_E
	.align		8
        /*0070*/ 	.dword	$str$25
	.align		8
        /*0078*/ 	.dword	$str$26
	.align		8
        /*0080*/ 	.dword	$str$27
	.align		8
        /*0088*/ 	.dword	$str$28


//--------------------- .text._ZN7cutlass13device_kernelINS_4gemm6kernel13GemmUniversalIN4cute5tupleIJiiiiEEENS1_10collective13CollectiveMmaINS1_35MainloopSm100TmaUmmaWarpSpecializedILi2ELi2ELi4ENS5_IJNS4_1CILi1EEESB_SB_EEEEENS5_IJNSA_ILi128EEESE_NSA_ILi64EEEEEEaNS5_IJlSB_lEEEaSH_NS4_8TiledMMAINS4_8MMA_AtomIJNS4_15SM100_MMA_S8_SSIaaiLi128ELi128ELNS4_4UMMA5MajorE0ELSM_0ELNSL_8SaturateE0EEEEEENS4_6LayoutISC_NS5_IJNSA_ILi0EEESR_SR_EEEEENS5_IJNS4_10UnderscoreESU_SU_EEEEENS4_13SM90_TMA_LOADENS4_14ComposedLayoutINS4_7SwizzleILi2ELi4ELi3EEENS4_18smem_ptr_flag_bitsILi8EEENSQ_INS5_IJNSA_ILi8EEESF_EEENS5_IJSF_SB_EEEEEEEvNS4_8identityESX_S17_vS18_EENS_8epilogue10collective18CollectiveEpilogueINS1A_23Sm100TmaWarpSpecializedILi2ELi2ELi64ELb0ELb0EEEJSG_NS5_IJNSQ_ISE_SB_EENSQ_ISF_SB_EEEEEaSH_aSH_NS1A_6fusion15FusionCallbacksIS1E_NS1I_17LinearCombinationIaiaiLNS_15FloatRoundStyleE2EEESG_S1H_JEEENS4_5SM1004TMEM4LOAD26SM100_TMEM_LOAD_32dp32b64xESX_S17_NS4_39AutoVectorizingCopyWithAssumedAlignmentILi128EEENS4_14SM90_TMA_STOREES17_S1T_S1T_EEEvvEEEEvNT_6ParamsE --------------------------
	.section	.text._ZN7cutlass13device_kernelINS_4gemm6kernel13GemmUniversalIN4cute5tupleIJiiiiEEENS1_10collective13CollectiveMmaINS1_35MainloopSm100TmaUmmaWarpSpecializedILi2ELi2ELi4ENS5_IJNS4_1CILi1EEESB_SB_EEEEENS5_IJNSA_ILi128EEESE_NSA_ILi64EEEEEEaNS5_IJlSB_lEEEaSH_NS4_8TiledMMAINS4_8MMA_AtomIJNS4_15SM100_MMA_S8_SSIaaiLi128ELi128ELNS4_4UMMA5MajorE0ELSM_0ELNSL_8SaturateE0EEEEEENS4_6LayoutISC_NS5_IJNSA_ILi0EEESR_SR_EEEEENS5_IJNS4_10UnderscoreESU_SU_EEEEENS4_13SM90_TMA_LOADENS4_14ComposedLayoutINS4_7SwizzleILi2ELi4ELi3EEENS4_18smem_ptr_flag_bitsILi8EEENSQ_INS5_IJNSA_ILi8EEESF_EEENS5_IJSF_SB_EEEEEEEvNS4_8identityESX_S17_vS18_EENS_8epilogue10collective18CollectiveEpilogueINS1A_23Sm100TmaWarpSpecializedILi2ELi2ELi64ELb0ELb0EEEJSG_NS5_IJNSQ_ISE_SB_EENSQ_ISF_SB_EEEEEaSH_aSH_NS1A_6fusion15FusionCallbacksIS1E_NS1I_17LinearCombinationIaiaiLNS_15FloatRoundStyleE2EEESG_S1H_JEEENS4_5SM1004TMEM4LOAD26SM100_TMEM_LOAD_32dp32b64xESX_S17_NS4_39AutoVectorizingCopyWithAssumedAlignmentILi128EEENS4_14SM90_TMA_STOREES17_S1T_S1T_EEEvvEEEEvNT_6ParamsE,"ax",@progbits
	.align	128
.text._ZN7cutlass13device_kernelINS_4gemm6kernel13GemmUniversalIN4cute5tupleIJiiiiEEENS1_10collective13CollectiveMmaINS1_35MainloopSm100TmaUmmaWarpSpecializedILi2ELi2ELi4ENS5_IJNS4_1CILi1EEESB_SB_EEEEENS5_IJNSA_ILi128EEESE_NSA_ILi64EEEEEEaNS5_IJlSB_lEEEaSH_NS4_8TiledMMAINS4_8MMA_AtomIJNS4_15SM100_MMA_S8_SSIaaiLi128ELi128ELNS4_4UMMA5MajorE0ELSM_0ELNSL_8SaturateE0EEEEEENS4_6LayoutISC_NS5_IJNSA_ILi0EEESR_SR_EEEEENS5_IJNS4_10UnderscoreESU_SU_EEEEENS4_13SM90_TMA_LOADENS4_14ComposedLayoutINS4_7SwizzleILi2ELi4ELi3EEENS4_18smem_ptr_flag_bitsILi8EEENSQ_INS5_IJNSA_ILi8EEESF_EEENS5_IJSF_SB_EEEEEEEvNS4_8identityESX_S17_vS18_EENS_8epilogue10collective18CollectiveEpilogueINS1A_23Sm100TmaWarpSpecializedILi2ELi2ELi64ELb0ELb0EEEJSG_NS5_IJNSQ_ISE_SB_EENSQ_ISF_SB_EEEEEaSH_aSH_NS1A_6fusion15FusionCallbacksIS1E_NS1I_17LinearCombinationIaiaiLNS_15FloatRoundStyleE2EEESG_S1H_JEEENS4_5SM1004TMEM4LOAD26SM100_TMEM_LOAD_32dp32b64xESX_S17_NS4_39AutoVectorizingCopyWithAssumedAlignmentILi128EEENS4_14SM90_TMA_STOREES17_S1T_S1T_EEEvvEEEEvNT_6ParamsE:
        .type           _ZN7cutlass13device_kernelINS_4gemm6kernel13GemmUniversalIN4cute5tupleIJiiiiEEENS1_10collective13CollectiveMmaINS1_35MainloopSm100TmaUmmaWarpSpecializedILi2ELi2ELi4ENS5_IJNS4_1CILi1EEESB_SB_EEEEENS5_IJNSA_ILi128EEESE_NSA_ILi64EEEEEEaNS5_IJlSB_lEEEaSH_NS4_8TiledMMAINS4_8MMA_AtomIJNS4_15SM100_MMA_S8_SSIaaiLi128ELi128ELNS4_4UMMA5MajorE0ELSM_0ELNSL_8SaturateE0EEEEEENS4_6LayoutISC_NS5_IJNSA_ILi0EEESR_SR_EEEEENS5_IJNS4_10UnderscoreESU_SU_EEEEENS4_13SM90_TMA_LOADENS4_14ComposedLayoutINS4_7SwizzleILi2ELi4ELi3EEENS4_18smem_ptr_flag_bitsILi8EEENSQ_INS5_IJNSA_ILi8EEESF_EEENS5_IJSF_SB_EEEEEEEvNS4_8identityESX_S17_vS18_EENS_8epilogue10collective18CollectiveEpilogueINS1A_23Sm100TmaWarpSpecializedILi2ELi2ELi64ELb0ELb0EEEJSG_NS5_IJNSQ_ISE_SB_EENSQ_ISF_SB_EEEEEaSH_aSH_NS1A_6fusion15FusionCallbacksIS1E_NS1I_17LinearCombinationIaiaiLNS_15FloatRoundStyleE2EEESG_S1H_JEEENS4_5SM1004TMEM4LOAD26SM100_TMEM_LOAD_32dp32b64xESX_S17_NS4_39AutoVectorizingCopyWithAssumedAlignmentILi128EEENS4_14SM90_TMA_STOREES17_S1T_S1T_EEEvvEEEEvNT_6ParamsE,@function
        .size           _ZN7cutlass13device_kernelINS_4gemm6kernel13GemmUniversalIN4cute5tupleIJiiiiEEENS1_10collective13CollectiveMmaINS1_35MainloopSm100TmaUmmaWarpSpecializedILi2ELi2ELi4ENS5_IJNS4_1CILi1EEESB_SB_EEEEENS5_IJNSA_ILi128EEESE_NSA_ILi64EEEEEEaNS5_IJlSB_lEEEaSH_NS4_8TiledMMAINS4_8MMA_AtomIJNS4_15SM100_MMA_S8_SSIaaiLi128ELi128ELNS4_4UMMA5MajorE0ELSM_0ELNSL_8SaturateE0EEEEEENS4_6LayoutISC_NS5_IJNSA_ILi0EEESR_SR_EEEEENS5_IJNS4_10UnderscoreESU_SU_EEEEENS4_13SM90_TMA_LOADENS4_14ComposedLayoutINS4_7SwizzleILi2ELi4ELi3EEENS4_18smem_ptr_flag_bitsILi8EEENSQ_INS5_IJNSA_ILi8EEESF_EEENS5_IJSF_SB_EEEEEEEvNS4_8identityESX_S17_vS18_EENS_8epilogue10collective18CollectiveEpilogueINS1A_23Sm100TmaWarpSpecializedILi2ELi2ELi64ELb0ELb0EEEJSG_NS5_IJNSQ_ISE_SB_EENSQ_ISF_SB_EEEEEaSH_aSH_NS1A_6fusion15FusionCallbacksIS1E_NS1I_17LinearCombinationIaiaiLNS_15FloatRoundStyleE2EEESG_S1H_JEEENS4_5SM1004TMEM4LOAD26SM100_TMEM_LOAD_32dp32b64xESX_S17_NS4_39AutoVectorizingCopyWithAssumedAlignmentILi128EEENS4_14SM90_TMA_STOREES17_S1T_S1T_EEEvvEEEEvNT_6ParamsE,(.L_x_136 - _ZN7cutlass13device_kernelINS_4gemm6kernel13GemmUniversalIN4cute5tupleIJiiiiEEENS1_10collective13CollectiveMmaINS1_35MainloopSm100TmaUmmaWarpSpecializedILi2ELi2ELi4ENS5_IJNS4_1CILi1EEESB_SB_EEEEENS5_IJNSA_ILi128EEESE_NSA_ILi64EEEEEEaNS5_IJlSB_lEEEaSH_NS4_8TiledMMAINS4_8MMA_AtomIJNS4_15SM100_MMA_S8_SSIaaiLi128ELi128ELNS4_4UMMA5MajorE0ELSM_0ELNSL_8SaturateE0EEEEEENS4_6LayoutISC_NS5_IJNSA_ILi0EEESR_SR_EEEEENS5_IJNS4_10UnderscoreESU_SU_EEEEENS4_13SM90_TMA_LOADENS4_14ComposedLayoutINS4_7SwizzleILi2ELi4ELi3EEENS4_18smem_ptr_flag_bitsILi8EEENSQ_INS5_IJNSA_ILi8EEESF_EEENS5_IJSF_SB_EEEEEEEvNS4_8identityESX_S17_vS18_EENS_8epilogue10collective18CollectiveEpilogueINS1A_23Sm100TmaWarpSpecializedILi2ELi2ELi64ELb0ELb0EEEJSG_NS5_IJNSQ_ISE_SB_EENSQ_ISF_SB_EEEEEaSH_aSH_NS1A_6fusion15FusionCallbacksIS1E_NS1I_17LinearCombinationIaiaiLNS_15FloatRoundStyleE2EEESG_S1H_JEEENS4_5SM1004TMEM4LOAD26SM100_TMEM_LOAD_32dp32b64xESX_S17_NS4_39AutoVectorizingCopyWithAssumedAlignmentILi128EEENS4_14SM90_TMA_STOREES17_S1T_S1T_EEEvvEEEEvNT_6ParamsE)
        .other          _ZN7cutlass13device_kernelINS_4gemm6kernel13GemmUniversalIN4cute5tupleIJiiiiEEENS1_10collective13CollectiveMmaINS1_35MainloopSm100TmaUmmaWarpSpecializedILi2ELi2ELi4ENS5_IJNS4_1CILi1EEESB_SB_EEEEENS5_IJNSA_ILi128EEESE_NSA_ILi64EEEEEEaNS5_IJlSB_lEEEaSH_NS4_8TiledMMAINS4_8MMA_AtomIJNS4_15SM100_MMA_S8_SSIaaiLi128ELi128ELNS4_4UMMA5MajorE0ELSM_0ELNSL_8SaturateE0EEEEEENS4_6LayoutISC_NS5_IJNSA_ILi0EEESR_SR_EEEEENS5_IJNS4_10UnderscoreESU_SU_EEEEENS4_13SM90_TMA_LOADENS4_14ComposedLayoutINS4_7SwizzleILi2ELi4ELi3EEENS4_18smem_ptr_flag_bitsILi8EEENSQ_INS5_IJNSA_ILi8EEESF_EEENS5_IJSF_SB_EEEEEEEvNS4_8identityESX_S17_vS18_EENS_8epilogue10collective18CollectiveEpilogueINS1A_23Sm100TmaWarpSpecializedILi2ELi2ELi64ELb0ELb0EEEJSG_NS5_IJNSQ_ISE_SB_EENSQ_ISF_SB_EEEEEaSH_aSH_NS1A_6fusion15FusionCallbacksIS1E_NS1I_17LinearCombinationIaiaiLNS_15FloatRoundStyleE2EEESG_S1H_JEEENS4_5SM1004TMEM4LOAD26SM100_TMEM_LOAD_32dp32b64xESX_S17_NS4_39AutoVectorizingCopyWithAssumedAlignmentILi128EEENS4_14SM90_TMA_STOREES17_S1T_S1T_EEEvvEEEEvNT_6ParamsE,@"STO_CUDA_ENTRY STV_DEFAULT"
_ZN7cutlass13device_kernelINS_4gemm6kernel13GemmUniversalIN4cute5tupleIJiiiiEEENS1_10collective13CollectiveMmaINS1_35MainloopSm100TmaUmmaWarpSpecializedILi2ELi2ELi4ENS5_IJNS4_1CILi1EEESB_SB_EEEEENS5_IJNSA_ILi128EEESE_NSA_ILi64EEEEEEaNS5_IJlSB_lEEEaSH_NS4_8TiledMMAINS4_8MMA_AtomIJNS4_15SM100_MMA_S8_SSIaaiLi128ELi128ELNS4_4UMMA5MajorE0ELSM_0ELNSL_8SaturateE0EEEEEENS4_6LayoutISC_NS5_IJNSA_ILi0EEESR_SR_EEEEENS5_IJNS4_10UnderscoreESU_SU_EEEEENS4_13SM90_TMA_LOADENS4_14ComposedLayoutINS4_7SwizzleILi2ELi4ELi3EEENS4_18smem_ptr_flag_bitsILi8EEENSQ_INS5_IJNSA_ILi8EEESF_EEENS5_IJSF_SB_EEEEEEEvNS4_8identityESX_S17_vS18_EENS_8epilogue10collective18CollectiveEpilogueINS1A_23Sm100TmaWarpSpecializedILi2ELi2ELi64ELb0ELb0EEEJSG_NS5_IJNSQ_ISE_SB_EENSQ_ISF_SB_EEEEEaSH_aSH_NS1A_6fusion15FusionCallbacksIS1E_NS1I_17LinearCombinationIaiaiLNS_15FloatRoundStyleE2EEESG_S1H_JEEENS4_5SM1004TMEM4LOAD26SM100_TMEM_LOAD_32dp32b64xESX_S17_NS4_39AutoVectorizingCopyWithAssumedAlignmentILi128EEENS4_14SM90_TMA_STOREES17_S1T_S1T_EEEvvEEEEvNT_6ParamsE:
[----:B------:R-:W1:Y:S01]  /*0000*/  LDC R1, c[0x0][0x37c] ;  /* 0x0000df00ff017b82 */ /* 0x000e620000000800 */
[----:B------:R-:W2:Y:S01]  /*0010*/  S2R R167, SR_TID.X ;  /* 0x0000000000a77919 */ /* 0x000ea20000002100 */
[----:B------:R-:W3:Y:S01]  /*0020*/  LDCU.64 UR4, c[0x0][0x890] ;  /* 0x00011200ff0477ac */ /* 0x000ee20008000a00 */
[----:B------:R-:W-:Y:S02]  /*0030*/  PRMT R151, RZ, 0x7610, R151 ;  /* 0x00007610ff977816 */ /* 0x000fe40000000097 */
[----:B------:R-:W-:Y:S01]  /*0040*/  ELECT P5, URZ, PT ;  /* 0x0000000000ff782f */ /* 0x000fe200038a0000 */
[----:B------:R-:W4:Y:S01]  /*0050*/  LDCU.64 UR46, c[0x0][0x358] ;  /* 0x00006b00ff2e77ac */ /* 0x000f220008000a00 */
[----:B---3--:R-:W-:-:S04]  /*0060*/  UISETP.NE.U32.AND UP0, UPT, UR4, URZ, UPT ;  /* 0x000000ff0400728c */ /* 0x008fc8000bf05070 */
[----:B------:R-:W-:Y:S01]  /*0070*/  UISETP.NE.AND.EX UP0, UPT, UR5, URZ, UPT, UP0 ;  /* 0x000000ff0500728c */ /* 0x000fe2000bf05300 */
[----:B--2---:R-:W-:-:S05]  /*0080*/  SHF.R.U32.HI R154, RZ, 0x5, R167 ;  /* 0x00000005ff9a7819 */ /* 0x004fca00000116a7 */
[----:B------:R-:W2:Y:S02]  /*0090*/  SHFL.IDX PT, R0, R154, RZ, 0x1f ;  /* 0x00001fff9a007589 */ /* 0x000ea400000e0000 */
[----:B--2---:R-:W-:Y:S01]  /*00a0*/  R2UR UR8, R0 ;  /* 0x00000000000872ca */ /* 0x004fe200000e0000 */
[----:B-1--4-:R-:W-:-:S14]  /*00b0*/  BRA.U UP0, `(.L_x_0) ;  /* 0x00000001002c7547 */ /* 0x012fdc000b800000 */
[----:B------:R-:W1:Y:S02]  /*00c0*/  LDCU.64 UR6, c[0x0][0x888] ;  /* 0x00011100ff0677ac */ /* 0x000e640008000a00 */
[----:B-1----:R-:W-:-:S04]  /*00d0*/  UISETP.NE.U32.AND UP0, UPT, UR6, URZ, UPT ;  /* 0x000000ff0600728c */ /* 0x002fc8000bf05070 */
[----:B------:R-:W-:-:S09]  /*00e0*/  UISETP.NE.AND.EX UP0, UPT, UR7, URZ, UPT, UP0 ;  /* 0x000000ff0700728c */ /* 0x000fd2000bf05300 */
[----:B------:R-:W-:Y:S05]  /*00f0*/  BRA.U !UP0, `(.L_x_1) ;  /* 0x0000000108107547 */ /* 0x000fea000b800000 */
[----:B------:R-:W1:Y:S02]  /*0100*/  LDC.64 R82, c[0x0][0x888] ;  /* 0x00022200ff527b82 */ /* 0x000e640000000a00 */
[----:B-1----:R1:W5:Y:S01]  /*0110*/  LDG.E R82, desc[UR46][R82.64] ;  /* 0x0000002e52527981 */ /* 0x002362000c1e1900 */
[----:B------:R-:W-:Y:S01]  /*0120*/  HFMA2 R151, -RZ, RZ, 0, 5.9604644775390625e-08 ;  /* 0x00000001ff977431 */ /* 0x000fe200000001ff */
[----:B------:R-:W-:Y:S05]  /*0130*/  BRA `(.L_x_0) ;  /* 0x00000000000c7947 */ /* 0x000fea0003800000 */
.L_x_1:
[----:B------:R-:W1:Y:S01]  /*0140*/  LDCU UR6, c[0x0][0x880] ;  /* 0x00011000ff0677ac */ /* 0x000e620008000800 */
[----:B------:R-:W-:Y:S01]  /*0150*/  HFMA2 R151, -RZ, RZ, 0, 5.9604644775390625e-08 ;  /* 0x00000001ff977431 */ /* 0x000fe200000001ff */
[----:B-1----:R-:W-:-:S07]  /*0160*/  MOV R82, UR6 ;  /* 0x0000000600527c02 */ /* 0x002fce0008000f00 */
.L_x_0:
[----:B------:R-:W2:Y:S02]  /*0170*/  LDCU.64 UR6, c[0x0][0x8b0] ;  /* 0x00011600ff0677ac */ /* 0x000ea40008000a00 */
[----:B--2---:R-:W-:-:S04]  /*0180*/  UISETP.NE.U32.AND UP0, UPT, UR6, URZ, UPT ;  /* 0x000000ff0600728c */ /* 0x004fc8000bf05070 */
[----:B------:R-:W-:-:S09]  /*0190*/  UISETP.NE.AND.EX UP0, UPT, UR7, URZ, UPT, UP0 ;  /* 0x000000ff0700728c */ /* 0x000fd2000bf05300 */
[----:B------:R-:W-:Y:S05]  /*01a0*/  BRA.U UP0, `(.L_x_2) ;  /* 0x0000000100247547 */ /* 0x000fea000b800000 */
[----:B------:R-:W2:Y:S02]  /*01b0*/  LDCU.64 UR6, c[0x0][0x8a8] ;  /* 0x00011500ff0677ac */ /* 0x000ea40008000a00 */
[----:B--2---:R-:W-:-:S04]  /*01c0*/  UISETP.NE.U32.AND UP0, UPT, UR6, URZ, UPT ;  /* 0x000000ff0600728c */ /* 0x004fc8000bf05070 */
[----:B------:R-:W-:-:S09]  /*01d0*/  UISETP.NE.AND.EX UP0, UPT, UR7, URZ, UPT, UP0 ;  /* 0x000000ff0700728c */ /* 0x000fd2000bf05300 */
[----:B------:R-:W-:Y:S05]  /*01e0*/  BRA.U !UP0, `(.L_x_3) ;  /* 0x00000001080c7547 */ /* 0x000fea000b800000 */
[----:B------:R-:W2:Y:S02]  /*01f0*/  LDC.64 R78, c[0x0][0x8a8] ;  /* 0x00022a00ff4e7b82 */ /* 0x000ea40000000a00 */
[----:B--2---:R2:W5:Y:S01]  /*0200*/  LDG.E R78, desc[UR46][R78.64] ;  /* 0x0000002e4e4e7981 */ /* 0x004562000c1e1900 */
[----:B------:R-:W-:Y:S05]  /*0210*/  BRA `(.L_x_2) ;  /* 0x0000000000087947 */ /* 0x000fea0003800000 */
.L_x_3:
[----:B------:R-:W2:Y:S02]  /*0220*/  LDCU UR6, c[0x0][0x8a0] ;  /* 0x00011400ff0677ac */ /* 0x000ea40008000800 */
[----:B--2---:R-:W-:Y:S02]  /*0230*/  MOV R78, UR6 ;  /* 0x00000006004e7c02 */ /* 0x004fe40008000f00 */
.L_x_2:
[----:B------:R-:W-:Y:S01]  /*0240*/  IMAD.U32 R0, RZ, RZ, UR8 ;  /* 0x00000008ff007e24 */ /* 0x000fe2000f8e00ff */
[----:B------:R-:W-:Y:S04]  /*0250*/  BSSY.RECONVERGENT B0, `(.L_x_4) ;  /* 0x000000c000007945 */ /* 0x000fe80003800200 */
[C---:B------:R-:W-:Y:S02]  /*0260*/  ISETP.NE.OR P1, PT, R0.reuse, 0x1, !P5 ;  /* 0x000000010000780c */ /* 0x040fe40006f25670 */
[----:B------:R-:W-:-:S11]  /*0270*/  ISETP.NE.OR P0, PT, R0, 0x3, !P5 ;  /* 0x000000030000780c */ /* 0x000fd60006f05670 */
[----:B------:R-:W-:Y:S05]  /*0280*/  @P1 BRA `(.L_x_5) ;  /* 0x0000000000201947 */ /* 0x000fea0003800000 */
[----:B------:R-:W3:Y:S02]  /*0290*/  LDCU.64 UR6, c[0x0][0x348] ;  /* 0x00006900ff0677ac */ /* 0x000ee40008000a00 */
[----:B---3--:R-:W-:Y:S02]  /*02a0*/  UIADD3 UR10, UP1, UPT, UR6, 0x80, URZ ;  /* 0x00000080060a7890 */ /* 0x008fe4000ff3e0ff */
[----:B------:R-:W-:Y:S02]  /*02b0*/  UIADD3 UR6, UP0, UPT, UR6, 0x180, URZ ;  /* 0x0000018006067890 */ /* 0x000fe4000ff1e0ff */
[----:B------:R-:W-:Y:S02]  /*02c0*/  UIADD3.X UR11, UPT, UPT, URZ, UR7, URZ, UP1, !UPT ;  /* 0x00000007ff0b7290 */ /* 0x000fe40008ffe4ff */
[----:B------:R-:W-:-:S07]  /*02d0*/  UIADD3.X UR7, UPT, UPT, URZ, UR7, URZ, UP0, !UPT ;  /* 0x00000007ff077290 */ /* 0x000fce00087fe4ff */
[----:B------:R3:W-:Y:S02]  /*02e0*/  UTMACCTL.PF [UR10] ;  /* 0x000000000a0079b9 */ /* 0x0007e40008040000 */
[----:B------:R3:W-:Y:S02]  /*02f0*/  UTMACCTL.PF [UR6] ;  /* 0x00000000060079b9 */ /* 0x0007e40008040000 */
[----:B---3--:R-:W-:Y:S01]  /*0300*/  NOP ;  /* 0x0000000000007918 */ /* 0x008fe20000000000 */
.L_x_5:
[----:B------:R-:W-:Y:S05]  /*0310*/  BSYNC.RECONVERGENT B0 ;  /* 0x0000000000007941 */ /* 0x000fea0003800200 */
.L_x_4:
[----:B------:R-:W-:Y:S04]  /*0320*/  BSSY.RECONVERGENT B0, `(.L_x_6) ;  /* 0x000000a000007945 */ /* 0x000fe80003800200 */
        /* <DEDUP_REMOVED lines=9> */
.L_x_7:
[----:B------:R-:W-:Y:S05]  /*03c0*/  BSYNC.RECONVERGENT B0 ;  /* 0x0000000000007941 */ /* 0x000fea0003800200 */
.L_x_6:
[----:B------:R-:W3:Y:S01]  /*03d0*/  LDCU.64 UR6, c[0x0][0x888] ;  /* 0x00011100ff0677ac */ /* 0x000ee20008000a00 */
[----:B------:R-:W-:Y:S02]  /*03e0*/  UISETP.EQ.U32.AND UP1, UPT, UR4, URZ, UPT ;  /* 0x000000ff0400728c */ /* 0x000fe4000bf22070 */
[----:B------:R-:W-:Y:S02]  /*03f0*/  UPLOP3.LUT UP2, UPT, UPT, UPT, UPT, 0x80, 0x8 ;  /* 0x000000000008789c */ /* 0x000fe40003f4f070 */
[----:B---3--:R-:W-:-:S04]  /*0400*/  UISETP.NE.U32.AND UP0, UPT, UR6, URZ, UPT ;  /* 0x000000ff0600728c */ /* 0x008fc8000bf05070 */
[----:B------:R-:W-:-:S04]  /*0410*/  UISETP.NE.AND.EX UP0, UPT, UR7, URZ, UPT, UP0 ;  /* 0x000000ff0700728c */ /* 0x000fc8000bf05300 */
[----:B------:R-:W-:-:S04]  /*0420*/  UISETP.EQ.OR.EX UP3, UPT, UR5, URZ, !UP0, UP1 ;  /* 0x000000ff0500728c */ /* 0x000fc8000c762710 */
[----:B------:R-:W-:-:S05]  /*0430*/  UP2UR UR50, UPR, URZ, 0x8 ;  /* 0x00000008ff327883 */ /* 0x000fca0008000000 */
[----:B------:R-:W-:Y:S07]  /*0440*/  BRA.U !UP3, `(.L_x_8) ;  /* 0x000000010b207547 */ /* 0x000fee000b800000 */
[----:B-----5:R-:W-:Y:S01]  /*0450*/  R2UR UR6, R82 ;  /* 0x00000000520672ca */ /* 0x020fe200000e0000 */
[----:B------:R-:W-:Y:S02]  /*0460*/  UISETP.NE.U32.AND UP2, UPT, UR4, URZ, UPT ;  /* 0x000000ff0400728c */ /* 0x000fe4000bf45070 */
[----:B------:R-:W-:Y:S02]  /*0470*/  USEL UR4, URZ, 0xffffffff, UP0 ;  /* 0xffffffffff047887 */ /* 0x000fe40008000000 */
[----:B------:R-:W-:-:S08]  /*0480*/  UISETP.NE.AND.EX UP2, UPT, UR5, URZ, UPT, UP2 ;  /* 0x000000ff0500728c */ /* 0x000fd0000bf45320 */
[----:B------:R-:W-:-:S04]  /*0490*/  UISETP.NE.AND UP1, UPT, UR6, URZ, UPT ;  /* 0x000000ff0600728c */ /* 0x000fc8000bf25270 */
[----:B------:R-:W-:-:S04]  /*04a0*/  @!UP2 USEL UR4, URZ, 0xffffffff, UP1 ;  /* 0xffffffffff04a887 */ /* 0x000fc80008800000 */
[----:B------:R-:W-:-:S04]  /*04b0*/  ULOP3.LUT UR4, UR4, 0x1, URZ, 0xc0, !UPT ;  /* 0x0000000104047892 */ /* 0x000fc8000f8ec0ff */
[----:B------:R-:W-:-:S11]  /*04c0*/  UISETP.NE.U32.AND UP2, UPT, UR4, 0x1, UPT ;  /* 0x000000010400788c */ /* 0x000fd6000bf45070 */
.L_x_8:
[----:B------:R-:W3:Y:S01]  /*04d0*/  SHFL.IDX PT, R2, R154, RZ, 0x1f ;  /* 0x00001fff9a027589 */ /* 0x000ee200000e0000 */
[----:B------:R-:W-:-:S04]  /*04e0*/  UISETP.NE.AND UP1, UPT, UR8, 0x2, UPT ;  /* 0x000000020800788c */ /* 0x000fc8000bf25270 */
[----:B------:R-:W-:Y:S01]  /*04f0*/  USEL UR6, URZ, 0x1, UP1 ;  /* 0x00000001ff067887 */ /* 0x000fe20008800000 */
[----:B---3--:R-:W-:-:S13]  /*0500*/  ISETP.NE.AND P0, PT, R2, RZ, PT ;  /* 0x000000ff0200720c */ /* 0x008fda0003f05270 */
[----:B------:R-:W-:Y:S05]  /*0510*/  @P0 BRA `(.L_x_9) ;  /* 0x0000000000380947 */ /* 0x000fea0003800000 */
[----:B------:R-:W3:Y:S01]  /*0520*/  S2UR UR5, SR_CgaCtaId ;  /* 0x00000000000579c3 */ /* 0x000ee20000008800 */
[----:B------:R-:W-:Y:S01]  /*0530*/  UMOV UR7, 0x400 ;  /* 0x0000040000077882 */ /* 0x000fe20000000000 */
[----:B------:R-:W-:Y:S01]  /*0540*/  UMOV UR4, 0x1 ;  /* 0x0000000100047882 */ /* 0x000fe20000000000 */
[----:B------:R-:W-:Y:S01]  /*0550*/  ELECT P0, URZ, PT ;  /* 0x0000000000ff782f */ /* 0x000fe20003800000 */
[----:B------:R-:W-:-:S04]  /*0560*/  UIADD3 UR10, UPT, UPT, -UR4, 0x100000, URZ ;  /* 0x00100000040a7890 */ /* 0x000fc8000fffe1ff */
[----:B------:R-:W-:Y:S02]  /*0570*/  USHF.L.U32 UR11, UR10, 0xb, URZ ;  /* 0x0000000b0a0b7899 */ /* 0x000fe400080006ff */
[----:B------:R-:W-:Y:S02]  /*0580*/  USHF.L.U32 UR10, UR10, 0x1, URZ ;  /* 0x000000010a0a7899 */ /* 0x000fe400080006ff */
[----:B---3--:R-:W-:Y:S01]  /*0590*/  ULEA UR5, UR5, UR7, 0x18 ;  /* 0x0000000705057291 */ /* 0x008fe2000f8ec0ff */
[----:B------:R-:W3:Y:S11]  /*05a0*/  FENCE.VIEW.ASYNC.S ;  /* 0x00000000000073c6 */ /* 0x000ef60000000000 */
[----:B---3--:R3:W4:Y:S01]  /*05b0*/  SYNCS.EXCH.64 URZ, [UR5], UR10 ;  /* 0x0000000a05ff75b2 */ /* 0x0087220008000100 */
[----:B------:R3:W1:Y:S01]  /*05c0*/  SYNCS.EXCH.64 URZ, [UR5+0x10], UR10 ;  /* 0x0000100a05ff75b2 */ /* 0x0006620008000100 */
[----:B------:R3:W1:Y:S01]  /*05d0*/  SYNCS.EXCH.64 URZ, [UR5+0x8], UR10 ;  /* 0x0000080a05ff75b2 */ /* 0x0006620008000100 */
[----:B------:R3:W1:Y:S01]  /*05e0*/  SYNCS.EXCH.64 URZ, [UR5+0x18], UR10 ;  /* 0x0000180a05ff75b2 */ /* 0x0006620008000100 */
[----:B------:R-:W-:Y:S01]  /*05f0*/  NOP ;  /* 0x0000000000007918 */ /* 0x000fe20000000000 */
.L_x_9:
[----:B------:R-:W2:Y:S01]  /*0600*/  SHFL.IDX PT, R2, R154, RZ, 0x1f ;  /* 0x00001fff9a027589 */ /* 0x000ea200000e0000 */
[----:B------:R-:W-:Y:S01]  /*0610*/  NOP ;  /* 0x0000000000007918 */ /* 0x000fe20000000000 */
[----:B--2---:R-:W-:-:S13]  /*0620*/  ISETP.NE.AND P0, PT, R2, 0x1, PT ;  /* 0x000000010200780c */ /* 0x004fda0003f05270 */
[----:B------:R-:W-:Y:S05]  /*0630*/  @P0 BRA `(.L_x_10) ;  /* 0x0000000000480947 */ /* 0x000fea0003800000 */
[----:B------:R-:W2:Y:S01]  /*0640*/  S2UR UR7, SR_CgaCtaId ;  /* 0x00000000000779c3 */ /* 0x000ea20000008800 */
[----:B------:R-:W-:Y:S01]  /*0650*/  UMOV UR9, 0x400 ;  /* 0x0000040000097882 */ /* 0x000fe20000000000 */
[----:B---3--:R-:W-:Y:S01]  /*0660*/  UMOV UR5, 0x20 ;  /* 0x0000002000057882 */ /* 0x008fe20000000000 */
[----:B------:R-:W-:Y:S01]  /*0670*/  UMOV UR4, 0x80 ;  /* 0x0000008000047882 */ /* 0x000fe20000000000 */
[----:B------:R-:W-:-:S04]  /*0680*/  UIADD3 UR10, UPT, UPT, -UR5, 0x100000, URZ ;  /* 0x00100000050a7890 */ /* 0x000fc8000fffe1ff */
[----:B------:R-:W-:Y:S02]  /*0690*/  USHF.L.U32 UR11, UR10, 0xb, URZ ;  /* 0x0000000b0a0b7899 */ /* 0x000fe400080006ff */
[----:B------:R-:W-:Y:S02]  /*06a0*/  USHF.L.U32 UR10, UR10, 0x1, URZ ;  /* 0x000000010a0a7899 */ /* 0x000fe400080006ff */
[----:B------:R-:W-:-:S04]  /*06b0*/  UIADD3 UR4, UPT, UPT, -UR4, 0x100000, URZ ;  /* 0x0010000004047890 */ /* 0x000fc8000fffe1ff */
[----:B------:R-:W-:Y:S02]  /*06c0*/  USHF.L.U32 UR5, UR4, 0xb, URZ ;  /* 0x0000000b04057899 */ /* 0x000fe400080006ff */
[----:B------:R-:W-:Y:S01]  /*06d0*/  USHF.L.U32 UR4, UR4, 0x1, URZ ;  /* 0x0000000104047899 */ /* 0x000fe200080006ff */
[----:B------:R-:W-:Y:S01]  /*06e0*/  ELECT P0, URZ, PT ;  /* 0x0000000000ff782f */ /* 0x000fe20003800000 */
[----:B--2---:R-:W-:Y:S01]  /*06f0*/  ULEA UR7, UR7, UR9, 0x18 ;  /* 0x0000000907077291 */ /* 0x004fe2000f8ec0ff */
[----:B------:R-:W2:Y:S11]  /*0700*/  FENCE.VIEW.ASYNC.S ;  /* 0x00000000000073c6 */ /* 0x000eb60000000000 */
[----:B--2---:R2:W3:Y:S01]  /*0710*/  SYNCS.EXCH.64 URZ, [UR7+0x20], UR10 ;  /* 0x0000200a07ff75b2 */ /* 0x0044e20008000100 */
[----:B------:R2:W1:Y:S01]  /*0720*/  SYNCS.EXCH.64 URZ, [UR7+0x30], UR4 ;  /* 0x0000300407ff75b2 */ /* 0x0004620008000100 */
[----:B------:R2:W1:Y:S01]  /*0730*/  SYNCS.EXCH.64 URZ, [UR7+0x28], UR10 ;  /* 0x0000280a07ff75b2 */ /* 0x0004620008000100 */
[----:B------:R2:W1:Y:S01]  /*0740*/  SYNCS.EXCH.64 URZ, [UR7+0x38], UR4 ;  /* 0x0000380407ff75b2 */ /* 0x0004620008000100 */
[----:B------:R-:W-:Y:S01]  /*0750*/  NOP ;  /* 0x0000000000007918 */ /* 0x000fe20000000000 */
.L_x_10:
[----:B------:R-:W4:Y:S01]  /*0760*/  SHFL.IDX PT, R2, R154, RZ, 0x1f ;  /* 0x00001fff9a027589 */ /* 0x000f2200000e0000 */
[----:B------:R-:W-:Y:S01]  /*0770*/  NOP ;  /* 0x0000000000007918 */ /* 0x000fe20000000000 */
[----:B----4-:R-:W-:-:S13]  /*0780*/  ISETP.NE.AND P0, PT, R2, 0x3, PT ;  /* 0x000000030200780c */ /* 0x010fda0003f05270 */
[----:B------:R-:W-:Y:S05]  /*0790*/  @P0 BRA `(.L_x_11) ;  /* 0x0000000000300947 */ /* 0x000fea0003800000 */
[----:B--23--:R-:W2:Y:S01]  /*07a0*/  S2UR UR5, SR_CgaCtaId ;  /* 0x00000000000579c3 */ /* 0x00cea20000008800 */
[----:B------:R-:W-:Y:S01]  /*07b0*/  UMOV UR7, 0x400 ;  /* 0x0000040000077882 */ /* 0x000fe20000000000 */
[----:B------:R-:W-:Y:S01]  /*07c0*/  UMOV UR4, 0x20 ;  /* 0x0000002000047882 */ /* 0x000fe20000000000 */
[----:B------:R-:W-:Y:S01]  /*07d0*/  ELECT P0, URZ, PT ;  /* 0x0000000000ff782f */ /* 0x000fe20003800000 */
[----:B------:R-:W-:-:S04]  /*07e0*/  UIADD3 UR10, UPT, UPT, -UR4, 0x100000, URZ ;  /* 0x00100000040a7890 */ /* 0x000fc8000fffe1ff */
[----:B------:R-:W-:Y:S02]  /*07f0*/  USHF.L.U32 UR11, UR10, 0xb, URZ ;  /* 0x0000000b0a0b7899 */ /* 0x000fe400080006ff */
[----:B------:R-:W-:Y:S02]  /*0800*/  USHF.L.U32 UR10, UR10, 0x1, URZ ;  /* 0x000000010a0a7899 */ /* 0x000fe400080006ff */
[----:B--2---:R-:W-:Y:S01]  /*0810*/  ULEA UR5, UR5, UR7, 0x18 ;  /* 0x0000000705057291 */ /* 0x004fe2000f8ec0ff */
[----:B------:R-:W2:Y:S11]  /*0820*/  FENCE.VIEW.ASYNC.S ;  /* 0x00000000000073c6 */ /* 0x000eb60000000000 */
[----:B--2---:R4:W2:Y:S01]  /*0830*/  SYNCS.EXCH.64 URZ, [UR5+0x40], UR10 ;  /* 0x0000400a05ff75b2 */ /* 0x0048a20008000100 */
[----:B------:R4:W3:Y:S02]  /*0840*/  SYNCS.EXCH.64 URZ, [UR5+0x48], UR10 ;  /* 0x0000480a05ff75b2 */ /* 0x0008e40008000100 */
[----:B----4-:R-:W-:Y:S01]  /*0850*/  NOP ;  /* 0x0000000000007918 */ /* 0x010fe20000000000 */
.L_x_11:
[----:B------:R-:W4:Y:S01]  /*0860*/  SHFL.IDX PT, R2, R154, RZ, 0x1f ;  /* 0x00001fff9a027589 */ /* 0x000f2200000e0000 */
[----:B------:R-:W-:Y:S01]  /*0870*/  NOP ;  /* 0x0000000000007918 */ /* 0x000fe20000000000 */
[----:B----4-:R-:W-:-:S13]  /*0880*/  ISETP.NE.AND P0, PT, R2, 0x4, PT ;  /* 0x000000040200780c */ /* 0x010fda0003f05270 */
[----:B------:R-:W-:Y:S05]  /*0890*/  @P0 BRA `(.L_x_12) ;  /* 0x00000000004c0947 */ /* 0x000fea0003800000 */
[----:B--23--:R-:W2:Y:S01]  /*08a0*/  S2UR UR5, SR_CgaCtaId ;  /* 0x00000000000579c3 */ /* 0x00cea20000008800 */
[----:B------:R-:W-:Y:S01]  /*08b0*/  UMOV UR9, 0x100 ;  /* 0x0000010000097882 */ /* 0x000fe20000000000 */
[----:B------:R-:W-:Y:S01]  /*08c0*/  UMOV UR7, 0x400 ;  /* 0x0000040000077882 */ /* 0x000fe20000000000 */
[----:B------:R-:W-:Y:S01]  /*08d0*/  USEL UR9, UR9, 0xe0, UP2 ;  /* 0x000000e009097887 */ /* 0x000fe20009000000 */
[----:B------:R-:W-:Y:S01]  /*08e0*/  UMOV UR4, 0x1 ;  /* 0x0000000100047882 */ /* 0x000fe20000000000 */
[----:B------:R-:W-:Y:S01]  /*08f0*/  ELECT P0, URZ, PT ;  /* 0x0000000000ff782f */ /* 0x000fe20003800000 */
[----:B------:R-:W-:-:S04]  /*0900*/  UIADD3 UR10, UPT, UPT, -UR4, 0x100000, URZ ;  /* 0x00100000040a7890 */ /* 0x000fc8000fffe1ff */
[----:B------:R-:W-:Y:S02]  /*0910*/  USHF.L.U32 UR11, UR10, 0xb, URZ ;  /* 0x0000000b0a0b7899 */ /* 0x000fe400080006ff */
[----:B------:R-:W-:Y:S02]  /*0920*/  USHF.L.U32 UR10, UR10, 0x1, URZ ;  /* 0x000000010a0a7899 */ /* 0x000fe400080006ff */
[----:B------:R-:W-:-:S04]  /*0930*/  UIADD3 UR12, UPT, UPT, -UR9, 0x100000, URZ ;  /* 0x00100000090c7890 */ /* 0x000fc8000fffe1ff */
[----:B------:R-:W-:Y:S02]  /*0940*/  USHF.L.U32 UR13, UR12, 0xb, URZ ;  /* 0x0000000b0c0d7899 */ /* 0x000fe400080006ff */
[----:B------:R-:W-:Y:S02]  /*0950*/  USHF.L.U32 UR12, UR12, 0x1, URZ ;  /* 0x000000010c0c7899 */ /* 0x000fe400080006ff */
[----:B--2---:R-:W-:Y:S01]  /*0960*/  ULEA UR5, UR5, UR7, 0x18 ;  /* 0x0000000705057291 */ /* 0x004fe2000f8ec0ff */
[----:B------:R-:W2:Y:S11]  /*0970*/  FENCE.VIEW.ASYNC.S ;  /* 0x00000000000073c6 */ /* 0x000eb60000000000 */
[----:B--2---:R4:W2:Y:S01]  /*0980*/  SYNCS.EXCH.64 URZ, [UR5+0x50], UR10 ;  /* 0x0000500a05ff75b2 */ /* 0x0048a20008000100 */
[----:B------:R4:W3:Y:S01]  /*0990*/  SYNCS.EXCH.64 URZ, [UR5+0x60], UR12 ;  /* 0x0000600c05ff75b2 */ /* 0x0008e20008000100 */
[----:B------:R4:W1:Y:S01]  /*09a0*/  SYNCS.EXCH.64 URZ, [UR5+0x58], UR10 ;  /* 0x0000580a05ff75b2 */ /* 0x0008620008000100 */
[----:B------:R4:W1:Y:S02]  /*09b0*/  SYNCS.EXCH.64 URZ, [UR5+0x68], UR12 ;  /* 0x0000680c05ff75b2 */ /* 0x0008640008000100 */
[----:B----4-:R-:W-:Y:S01]  /*09c0*/  NOP ;  /* 0x0000000000007918 */ /* 0x010fe20000000000 */
.L_x_12:
[----:B------:R-:W4:Y:S01]  /*09d0*/  SHFL.IDX PT, R2, R154, RZ, 0x1f ;  /* 0x00001fff9a027589 */ /* 0x000f2200000e0000 */
[----:B------:R-:W-:Y:S01]  /*09e0*/  NOP ;  /* 0x0000000000007918 */ /* 0x000fe20000000000 */
[----:B----4-:R-:W-:-:S13]  /*09f0*/  ISETP.NE.AND P0, PT, R2, 0x5, PT ;  /* 0x000000050200780c */ /* 0x010fda0003f05270 */
[----:B------:R-:W-:Y:S05]  /*0a00*/  @P0 BRA `(.L_x_13) ;  /* 0x0000000000580947 */ /* 0x000fea0003800000 */
[----:B--2---:R-:W2:Y:S01]  /*0a10*/  S2UR UR7, SR_CgaCtaId ;  /* 0x00000000000779c3 */ /* 0x004ea20000008800 */
        /* <DEDUP_REMOVED lines=12> */
[----:B--2---:R4:W2:Y:S01]  /*0ae0*/  SYNCS.EXCH.64 URZ, [UR7+0x70], UR10 ;  /* 0x0000700a07ff75b2 */ /* 0x0048a20008000100 */
[----:B------:R4:W3:Y:S01]  /*0af0*/  SYNCS.EXCH.64 URZ, [UR7+0x90], UR4 ;  /* 0x0000900407ff75b2 */ /* 0x0008e20008000100 */
[----:B------:R4:W1:Y:S01]  /*0b00*/  SYNCS.EXCH.64 URZ, [UR7+0x78], UR10 ;  /* 0x0000780a07ff75b2 */ /* 0x0008620008000100 */
[----:B------:R4:W1:Y:S01]  /*0b10*/  SYNCS.EXCH.64 URZ, [UR7+0x98], UR4 ;  /* 0x0000980407ff75b2 */ /* 0x0008620008000100 */
[----:B------:R4:W1:Y:S01]  /*0b20*/  SYNCS.EXCH.64 URZ, [UR7+0x80], UR10 ;  /* 0x0000800a07ff75b2 */ /* 0x0008620008000100 */
[----:B------:R4:W1:Y:S01]  /*0b30*/  SYNCS.EXCH.64 URZ, [UR7+0xa0], UR4 ;  /* 0x0000a00407ff75b2 */ /* 0x0008620008000100 */
[----:B------:R4:W1:Y:S01]  /*0b40*/  SYNCS.EXCH.64 URZ, [UR7+0x88], UR10 ;  /* 0x0000880a07ff75b2 */ /* 0x0008620008000100 */
[----:B------:R4:W1:Y:S02]  /*0b50*/  SYNCS.EXCH.64 URZ, [UR7+0xa8], UR4 ;  /* 0x0000a80407ff75b2 */ /* 0x0008640008000100 */
[----:B----4-:R-:W-:Y:S01]  /*0b60*/  NOP ;  /* 0x0000000000007918 */ /* 0x010fe20000000000 */
.L_x_13:
        /* <DEDUP_REMOVED lines=18> */
.L_x_14:
[----:B--23--:R-:W2:Y:S01]  /*0c90*/  S2UR UR5, SR_CTAID.X ;  /* 0x00000000000579c3 */ /* 0x00cea20000002500 */
[----:B------:R-:W-:-:S05]  /*0ca0*/  CS2R.32 R152, SR_CgaSize ;  /* 0x0000000000987805 */ /* 0x000fca0000008a00 */
[----:B------:R-:W-:-:S05]  /*0cb0*/  IMAD R152, R152, -0xa0, RZ ;  /* 0xffffff6098987824 */ /* 0x000fca00078e02ff */
[----:B------:R-:W-:-:S14]  /*0cc0*/  R2UR UR9, R152 ;  /* 0x00000000980972ca */ /* 0x000fdc00000e0000 */
[----:B------:R-:W3:Y:S01]  /*0cd0*/  LDCU UR9, c[0x0][UR9+0x2b0] ;  /* 0x00005600090977ac */ /* 0x000ee20008000800 */
[----:B------:R-:W-:Y:S01]  /*0ce0*/  NOP ;  /* 0x0000000000007918 */ /* 0x000fe20000000000 */
[----:B------:R-:W-:-:S05]  /*0cf0*/  CS2R.32 R152, SR_CgaSize ;  /* 0x0000000000987805 */ /* 0x000fca0000008a00 */
[----:B------:R-:W-:-:S05]  /*0d00*/  IMAD R152, R152, -0xa0, RZ ;  /* 0xffffff6098987824 */ /* 0x000fca00078e02ff */
[----:B------:R-:W-:-:S14]  /*0d10*/  R2UR UR7, R152 ;  /* 0x00000000980772ca */ /* 0x000fdc00000e0000 */
[----:B------:R-:W4:Y:S01]  /*0d20*/  LDCU UR7, c[0x0][UR7+0x2b4] ;  /* 0x00005680070777ac */ /* 0x000f220008000800 */
[----:B------:R-:W1:Y:S08]  /*0d30*/  S2UR UR4, SR_CTAID.Y ;  /* 0x00000000000479c3 */ /* 0x000e700000002600 */
[----:B------:R-:W4:Y:S01]  /*0d40*/  LDC R9, c[0x0][0xb24] ;  /* 0x0002c900ff097b82 */ /* 0x000f220000000800 */
[----:B--2---:R-:W-:-:S02]  /*0d50*/  I2FP.F32.U32 R4, UR5 ;  /* 0x0000000500047c45 */ /* 0x004fc40008201000 */
[----:B------:R-:W-:-:S05]  /*0d60*/  CS2R.32 R5, SR_CgaSize ;  /* 0x0000000000057805 */ /* 0x000fca0000008a00 */
[----:B------:R-:W-:-:S06]  /*0d70*/  IMAD R5, R5, -0xa0, RZ ;  /* 0xffffff6005057824 */ /* 0x000fcc00078e02ff */
[----:B------:R-:W2:Y:S01]  /*0d80*/  LDC R5, c[0x0][R5+0x2a0] ;  /* 0x0000a80005057b82 */ /* 0x000ea20000000800 */
[----:B------:R-:W-:Y:S01]  /*0d90*/  MOV R21, UR5 ;  /* 0x0000000500157c02 */ /* 0x000fe20008000f00 */
[----:B---3--:R-:W-:Y:S01]  /*0da0*/  FMUL R4, R4, UR9 ;  /* 0x0000000904047c20 */ /* 0x008fe20008400000 */
[----:B-1----:R-:W-:Y:S02]  /*0db0*/  I2FP.F32.U32 R2, UR4 ;  /* 0x0000000400027c45 */ /* 0x002fe40008201000 */
[----:B------:R-:W-:-:S05]  /*0dc0*/  CS2R.32 R3, SR_CgaSize ;  /* 0x0000000000037805 */ /* 0x000fca0000008a00 */
[----:B------:R-:W-:-:S06]  /*0dd0*/  IMAD R3, R3, -0xa0, RZ ;  /* 0xffffff6003037824 */ /* 0x000fcc00078e02ff */
[----:B------:R-:W1:Y:S01]  /*0de0*/  LDC R3, c[0x0][R3+0x2a4] ;  /* 0x0000a90003037b82 */ /* 0x000e620000000800 */
[----:B------:R-:W3:Y:S01]  /*0df0*/  F2I.U32.TRUNC.NTZ R152, R4 ;  /* 0x0000000400987305 */ /* 0x000ee2000020f000 */
[----:B------:R-:W-:Y:S01]  /*0e00*/  MOV R20, UR4 ;  /* 0x0000000400147c02 */ /* 0x000fe20008000f00 */
[----:B----4-:R-:W-:-:S05]  /*0e10*/  FMUL R2, R2, UR7 ;  /* 0x0000000702027c20 */ /* 0x010fca0008400000 */
[----:B------:R-:W-:Y:S01]  /*0e20*/  BAR.SYNC.DEFER_BLOCKING 0x0 ;  /* 0x0000000000007b1d */ /* 0x000fe20000010000 */
[----:B------:R-:W-:-:S05]  /*0e30*/  ISETP.GE.AND P0, PT, R9, 0x1, PT ;  /* 0x000000010900780c */ /* 0x000fca0003f06270 */
[----:B------:R-:W4:Y:S02]  /*0e40*/  F2I.U32.TRUNC.NTZ R150, R2 ;  /* 0x0000000200967305 */ /* 0x000f24000020f000 */
[----:B------:R-:W1:Y:S01]  /*0e50*/  S2UR UR36, SR_CTAID.Z ;  /* 0x00000000002479c3 */ /* 0x000e620000002700 */
[----:B---3--:R-:W-:-:S05]  /*0e60*/  IADD3 R152, PT, PT, -R152, RZ, RZ ;  /* 0x000000ff98987210 */ /* 0x008fca0007ffe1ff */
[----:B--2---:R-:W-:Y:S01]  /*0e70*/  IMAD R152, R5, R152, UR5 ;  /* 0x0000000505987e24 */ /* 0x004fe2000f8e0298 */
[----:B----4-:R-:W-:-:S05]  /*0e80*/  IADD3 R150, PT, PT, -R150, RZ, RZ ;  /* 0x000000ff96967210 */ /* 0x010fca0007ffe1ff */
[----:B-1----:R-:W-:Y:S01]  /*0e90*/  IMAD R150, R3, R150, UR4 ;  /* 0x0000000403967e24 */ /* 0x002fe2000f8e0296 */
[----:B------:R-:W-:Y:S06]  /*0ea0*/  @!P0 BRA `(.L_x_15) ;  /* 0x0000000000b88947 */ /* 0x000fec0003800000 */
[----:B------:R-:W1:Y:S01]  /*0eb0*/  LDC.64 R4, c[0x0][0xb18] ;  /* 0x0002c600ff047b82 */ /* 0x000e620000000a00 */
[----:B------:R-:W-:-:S07]  /*0ec0*/  ISETP.NE.AND P0, PT, R9, 0x1, PT ;  /* 0x000000010900780c */ /* 0x000fce0003f05270 */
[----:B------:R-:W2:Y:S08]  /*0ed0*/  LDC R10, c[0x0][0xb0c] ;  /* 0x0002c300ff0a7b82 */ /* 0x000eb00000000800 */
[----:B------:R-:W3:Y:S08]  /*0ee0*/  LDC R11, c[0x0][0x370] ;  /* 0x0000dc00ff0b7b82 */ /* 0x000ef00000000800 */
[----:B------:R-:W4:Y:S01]  /*0ef0*/  LDC R12, c[0x0][0x374] ;  /* 0x0000dd00ff0c7b82 */ /* 0x000f220000000800 */
[----:B-1----:R-:W-:-:S07]  /*0f00*/  ISETP.NE.AND P1, PT, R4, 0x1, PT ;  /* 0x000000010400780c */ /* 0x002fce0003f25270 */
[----:B------:R-:W3:Y:S01]  /*0f10*/  LDC.64 R6, c[0x0][0xb10] ;  /* 0x0002c400ff067b82 */ /* 0x000ee20000000a00 */
[----:B--2---:R-:W-:-:S07]  /*0f20*/  ISETP.NE.AND P2, PT, R10, 0x1, PT ;  /* 0x000000010a00780c */ /* 0x004fce0003f45270 */
[----:B------:R-:W1:Y:S08]  /*0f30*/  LDC R8, c[0x0][0xb20] ;  /* 0x0002c800ff087b82 */ /* 0x000e700000000800 */
[----:B------:R-:W2:Y:S01]  /*0f40*/  LDC.64 R2, c[0x0][0xb28] ;  /* 0x0002ca00ff027b82 */ /* 0x000ea20000000a00 */
[----:B----4-:R-:W-:-:S04]  /*0f50*/  IMAD.HI.U32 R13, R12, R5, RZ ;  /* 0x000000050c0d7227 */ /* 0x010fc800078e00ff */
[----:B------:R-:W-:-:S04]  /*0f60*/  IMAD.HI.U32 R5, R20, R5, RZ ;  /* 0x0000000514057227 */ /* 0x000fc800078e00ff */
[----:B---3--:R-:W-:-:S04]  /*0f70*/  IMAD.HI.U32 R14, R11, R6, RZ ;  /* 0x000000060b0e7227 */ /* 0x008fc800078e00ff */
[C---:B------:R-:W-:Y:S01]  /*0f80*/  IMAD.HI.U32 R16, R21.reuse, R6, RZ ;  /* 0x0000000615107227 */ /* 0x040fe200078e00ff */
[-C--:B------:R-:W-:Y:S02]  /*0f90*/  @P2 SHF.R.U32.HI R11, RZ, R7.reuse, R14 ;  /* 0x00000007ff0b2219 */ /* 0x080fe4000001160e */
[-C--:B-1----:R-:W-:Y:S02]  /*0fa0*/  @P1 SHF.R.U32.HI R12, RZ, R8.reuse, R13 ;  /* 0x00000008ff0c1219 */ /* 0x082fe4000001160d */
[----:B------:R-:W-:Y:S02]  /*0fb0*/  SHF.R.U32.HI R5, RZ, R8, R5 ;  /* 0x00000008ff057219 */ /* 0x000fe40000011605 */
[----:B------:R-:W-:Y:S02]  /*0fc0*/  SHF.R.U32.HI R16, RZ, R7, R16 ;  /* 0x00000007ff107219 */ /* 0x000fe40000011610 */
[----:B------:R-:W-:Y:S01]  /*0fd0*/  SEL R5, R20, R5, !P1 ;  /* 0x0000000514057207 */ /* 0x000fe20004800000 */
[----:B--2---:R-:W-:Y:S01]  /*0fe0*/  IMAD.HI.U32 R14, R12, R2, RZ ;  /* 0x000000020c0e7227 */ /* 0x004fe200078e00ff */
[----:B------:R-:W-:-:S02]  /*0ff0*/  SEL R7, R21, R16, !P2 ;  /* 0x0000001015077207 */ /* 0x000fc40005000000 */
[----:B------:R-:W-:Y:S01]  /*1000*/  IADD3 R13, PT, PT, -R5, RZ, RZ ;  /* 0x000000ff050d7210 */ /* 0x000fe20007ffe1ff */
[----:B------:R-:W-:Y:S01]  /*1010*/  IMAD.HI.U32 R6, R11, R2, RZ ;  /* 0x000000020b067227 */ /* 0x000fe200078e00ff */
[----:B------:R-:W-:-:S03]  /*1020*/  @P0 SHF.R.U32.HI R12, RZ, R3, R14 ;  /* 0x00000003ff0c0219 */ /* 0x000fc6000001160e */
[----:B------:R-:W-:Y:S01]  /*1030*/  IMAD R13, R4, R13, R20 ;  /* 0x0000000d040d7224 */ /* 0x000fe200078e0214 */
[----:B------:R-:W-:Y:S01]  /*1040*/  @P0 SHF.R.U32.HI R11, RZ, R3, R6 ;  /* 0x00000003ff0b0219 */ /* 0x000fe20000011606 */
[----:B------:R-:W-:-:S04]  /*1050*/  IMAD R12, R12, R9, RZ ;  /* 0x000000090c0c7224 */ /* 0x000fc800078e02ff */
[----:B------:R-:W-:Y:S01]  /*1060*/  IMAD R6, R11, R9, RZ ;  /* 0x000000090b067224 */ /* 0x000fe200078e02ff */
[----:B------:R-:W-:-:S04]  /*1070*/  ISETP.GE.AND P1, PT, R5, R12, PT ;  /* 0x0000000c0500720c */ /* 0x000fc80003f26270 */
[----:B------:R-:W-:Y:S01]  /*1080*/  ISETP.GE.OR P1, PT, R7, R6, P1 ;  /* 0x000000060700720c */ /* 0x000fe20000f26670 */
[----:B------:R-:W-:-:S05]  /*1090*/  IMAD.HI.U32 R6, R5, R2, RZ ;  /* 0x0000000205067227 */ /* 0x000fca00078e00ff */
[----:B------:R-:W-:-:S04]  /*10a0*/  SHF.R.U32.HI R6, RZ, R3, R6 ;  /* 0x00000003ff067219 */ /* 0x000fc80000011606 */
[----:B------:R-:W-:-:S03]  /*10b0*/  SEL R6, R5, R6, !P0 ;  /* 0x0000000605067207 */ /* 0x000fc60004000000 */
[----:B------:R-:W-:Y:S01]  /*10c0*/  @!P1 IMAD.HI.U32 R8, R7, R2, RZ ;  /* 0x0000000207089227 */ /* 0x000fe200078e00ff */
[----:B------:R-:W-:-:S04]  /*10d0*/  IADD3 R2, PT, PT, -R6, RZ, RZ ;  /* 0x000000ff06027210 */ /* 0x000fc80007ffe1ff */
[----:B------:R-:W-:Y:S01]  /*10e0*/  @!P1 SHF.R.U32.HI R8, RZ, R3, R8 ;  /* 0x00000003ff089219 */ /* 0x000fe20000011608 */
[----:B------:R-:W-:-:S03]  /*10f0*/  IMAD R2, R9, R2, R5 ;  /* 0x0000000209027224 */ /* 0x000fc600078e0205 */
[----:B------:R-:W-:-:S05]  /*1100*/  @!P1 SEL R3, R7, R8, !P0 ;  /* 0x0000000807039207 */ /* 0x000fca0004000000 */
[--C-:B------:R-:W-:Y:S02]  /*1110*/  @!P1 IMAD.IADD R6, R6, 0x1, -R3.reuse ;  /* 0x0000000106069824 */ /* 0x100fe400078e0a03 */
[----:B------:R-:W-:Y:S01]  /*1120*/  @!P1 IMAD R3, R2, R11, R3 ;  /* 0x0000000b02039224 */ /* 0x000fe200078e0203 */
[----:B------:R-:W-:Y:S01]  /*1130*/  IADD3 R2, PT, PT, -R7, RZ, RZ ;  /* 0x000000ff07027210 */ /* 0x000fe20007ffe1ff */
[----:B------:R-:W-:Y:S02]  /*1140*/  @!P1 IMAD R5, R6, R9, R7 ;  /* 0x0000000906059224 */ /* 0x000fe400078e0207 */
[----:B------:R-:W-:Y:S02]  /*1150*/  @!P1 IMAD.MOV.U32 R7, RZ, RZ, R3 ;  /* 0x000000ffff079224 */ /* 0x000fe400078e0003 */
[----:B------:R-:W-:Y:S02]  /*1160*/  IMAD R2, R10, R2, R21 ;  /* 0x000000020a027224 */ /* 0x000fe400078e0215 */
[----:B------:R-:W-:-:S02]  /*1170*/  IMAD R20, R5, R4, R13 ;  /* 0x0000000405147224 */ /* 0x000fc400078e020d */
[----:B------:R-:W-:Y:S02]  /*1180*/  IMAD R21, R7, R10, R2 ;  /* 0x0000000a07157224 */ /* 0x000fe400078e0202 */
.L_x_15:
[----:B------:R-:W1:Y:S01]  /*1190*/  LDCU UR4, c[0x0][0xb30] ;  /* 0x00016600ff0477ac */ /* 0x000e620008000800 */
[----:B------:R-:W2:Y:S08]  /*11a0*/  S2UR UR37, SR_CgaCtaId ;  /* 0x00000000002579c3 */ /* 0x000eb00000008800 */
[----:B------:R-:W3:Y:S01]  /*11b0*/  LDC R72, c[0x0][0xb24] ;  /* 0x0002c900ff487b82 */ /* 0x000ee20000000800 */
[----:B-1----:R-:W-:-:S09]  /*11c0*/  UISETP.NE.AND UP1, UPT, UR4, 0x1, UPT ;  /* 0x000000010400788c */ /* 0x002fd2000bf25270 */
[----:B--2---:R-:W-:Y:S05]  /*11d0*/  BRA.U UP1, `(.L_x_16) ;  /* 0x0000000101407547 */ /* 0x004fea000b800000 */
[----:B------:R-:W1:Y:S08]  /*11e0*/  LDC.64 R4, c[0x0][0xb10] ;  /* 0x0002c400ff047b82 */ /* 0x000e700000000a00 */
[----:B------:R-:W2:Y:S08]  /*11f0*/  LDC.64 R2, c[0x0][0xb18] ;  /* 0x0002c600ff027b82 */ /* 0x000eb00000000a00 */
[----:B------:R-:W4:Y:S08]  /*1200*/  LDC R6, c[0x0][0xb20] ;  /* 0x0002c800ff067b82 */ /* 0x000f300000000800 */
[----:B------:R-:W3:Y:S01]  /*1210*/  LDC R8, c[0x0][0xb0c] ;  /* 0x0002c300ff087b82 */ /* 0x000ee20000000800 */
[----:B-1----:R-:W-:-:S05]  /*1220*/  IMAD.HI.U32 R4, R21, R4, RZ ;  /* 0x0000000415047227 */ /* 0x002fca00078e00ff */
[----:B------:R-:W-:Y:S01]  /*1230*/  SHF.R.U32.HI R4, RZ, R5, R4 ;  /* 0x00000005ff047219 */ /* 0x000fe20000011604 */
[----:B--2---:R-:W-:Y:S01]  /*1240*/  IMAD.HI.U32 R3, R20, R3, RZ ;  /* 0x0000000314037227 */ /* 0x004fe200078e00ff */
[----:B------:R-:W-:-:S04]  /*1250*/  ISETP.NE.AND P0, PT, R2, 0x1, PT ;  /* 0x000000010200780c */ /* 0x000fc80003f05270 */
[----:B----4-:R-:W-:-:S04]  /*1260*/  SHF.R.U32.HI R3, RZ, R6, R3 ;  /* 0x00000006ff037219 */ /* 0x010fc80000011603 */
[----:B------:R-:W-:Y:S02]  /*1270*/  SEL R3, R20, R3, !P0 ;  /* 0x0000000314037207 */ /* 0x000fe40004000000 */
[----:B---3--:R-:W-:-:S04]  /*1280*/  ISETP.NE.AND P1, PT, R8, 0x1, PT ;  /* 0x000000010800780c */ /* 0x008fc80003f25270 */
[----:B------:R-:W-:-:S05]  /*1290*/  SEL R4, R21, R4, !P1 ;  /* 0x0000000415047207 */ /* 0x000fca0004800000 */
[----:B------:R-:W-:Y:S02]  /*12a0*/  IMAD.IADD R5, R3, 0x1, -R4 ;  /* 0x0000000103057824 */ /* 0x000fe400078e0a04 */
[----:B------:R-:W-:Y:S02]  /*12b0*/  IMAD.IADD R3, R4, 0x1, -R3 ;  /* 0x0000000104037824 */ /* 0x000fe400078e0a03 */
[----:B------:R-:W-:Y:S02]  /*12c0*/  IMAD R21, R5, R8, R21 ;  /* 0x0000000805157224 */ /* 0x000fe400078e0215 */
[----:B------:R-:W-:-:S07]  /*12d0*/  IMAD R20, R3, R2, R20 ;  /* 0x0000000203147224 */ /* 0x000fce00078e0214 */
.L_x_16:
[----:B------:R-:W-:Y:S01]  /*12e0*/  BAR.SYNC.DEFER_BLOCKING 0x0 ;  /* 0x0000000000007b1d */ /* 0x000fe20000010000 */
[----:B------:R-:W-:Y:S01]  /*12f0*/  UISETP.NE.AND UP1, UPT, UR8, 0x2, UPT ;  /* 0x000000020800788c */ /* 0x000fe2000bf25270 */
[----:B------:R-:W-:Y:S02]  /*1300*/  ISETP.NE.OR P5, PT, R0, 0x2, !P5 ;  /* 0x000000020000780c */ /* 0x000fe40006fa5670 */
[----:B------:R-:W-:-:S06]  /*1310*/  LOP3.LUT R2, R167, 0x1f, RZ, 0xc0, !PT ;  /* 0x0000001fa7027812 */ /* 0x000fcc00078ec0ff */
[----:B------:R-:W-:Y:S05]  /*1320*/  BRA.U UP1, `(.L_x_17) ;  /* 0x0000001101107547 */ /* 0x000fea000b800000 */
[----:B------:R-:W1:Y:S01]  /*1330*/  LDCU UR13, c[0x0][0x38c] ;  /* 0x00007180ff0d77ac */ /* 0x000e620008000800 */
[----:B------:R-:W2:Y:S01]  /*1340*/  LDC R9, c[0x0][0x370] ;  /* 0x0000dc00ff097b82 */ /* 0x000ea20000000800 */
[----:B------:R-:W-:Y:S01]  /*1350*/  PLOP3.LUT P1, PT, PT, PT, UP2, 0x80, 0x8 ;  /* 0x000000000008781c */ /* 0x000fe20003f2f028 */
[----:B------:R-:W-:Y:S01]  /*1360*/  HFMA2 R12, -RZ, RZ, 0, 0 ;  /* 0x00000000ff0c7431 */ /* 0x000fe200000001ff */
[----:B------:R-:W-:Y:S01]  /*1370*/  ISETP.EQ.OR P4, PT, R2, RZ, P5 ;  /* 0x000000ff0200720c */ /* 0x000fe20002f82670 */
[----:B------:R-:W-:Y:S01]  /*1380*/  IMAD.MOV.U32 R15, RZ, RZ, 0x1 ;  /* 0x00000001ff0f7424 */ /* 0x000fe200078e00ff */
[----:B------:R-:W-:Y:S01]  /*1390*/  PLOP3.LUT P1, PT, P1, PT, PT, 0x8, 0x80 ;  /* 0x000000000080781c */ /* 0x000fe20000f2e170 */
[----:B------:R-:W-:Y:S01]  /*13a0*/  IMAD.MOV.U32 R14, RZ, RZ, RZ ;  /* 0x000000ffff0e7224 */ /* 0x000fe200078e00ff */
[----:B------:R-:W-:Y:S01]  /*13b0*/  MOV R8, 0x1 ;  /* 0x0000000100087802 */ /* 0x000fe20000000f00 */
[----:B------:R-:W4:Y:S01]  /*13c0*/  LDC R0, c[0x0][0x374] ;  /* 0x0000dd00ff007b82 */ /* 0x000f220000000800 */
[----:B------:R-:W-:Y:S01]  /*13d0*/  IMAD.MOV.U32 R10, RZ, RZ, RZ ;  /* 0x000000ffff0a7224 */ /* 0x000fe200078e00ff */
[----:B------:R-:W2:Y:S01]  /*13e0*/  LDCU.64 UR22, c[0x0][0x348] ;  /* 0x00006900ff1677ac */ /* 0x000ea20008000a00 */
[----:B------:R-:W-:Y:S01]  /*13f0*/  UMOV UR6, URZ ;  /* 0x000000ff00067c82 */ /* 0x000fe20008000000 */
[----:B-1----:R-:W-:-:S04]  /*1400*/  UIADD3 UR5, UPT, UPT, UR13, 0x3f, URZ ;  /* 0x0000003f0d057890 */ /* 0x002fc8000fffe0ff */
[----:B------:R-:W-:-:S04]  /*1410*/  USHF.R.S32.HI UR4, URZ, 0x1f, UR5 ;  /* 0x0000001fff047899 */ /* 0x000fc80008011405 */
[----:B------:R-:W-:-:S04]  /*1420*/  ULEA.HI UR4, UR4, UR5, URZ, 0x6 ;  /* 0x0000000504047291 */ /* 0x000fc8000f8f30ff */
[----:B------:R-:W-:Y:S02]  /*1430*/  USHF.R.S32.HI UR15, URZ, 0x6, UR4 ;  /* 0x00000006ff0f7899 */ /* 0x000fe40008011404 */
[----:B------:R-:W-:Y:S02]  /*1440*/  UIADD3 UR4, UPT, UPT, UR13, -0x1, URZ ;  /* 0xffffffff0d047890 */ /* 0x000fe4000fffe0ff */
[----:B------:R-:W-:Y:S02]  /*1450*/  UISETP.LT.U32.AND UP0, UPT, UR15, 0x2, UPT ;  /* 0x000000020f00788c */ /* 0x000fe4000bf01070 */
[----:B------:R-:W-:Y:S02]  /*1460*/  UISETP.GE.U32.AND UP1, UPT, UR4, -0x7f, UPT ;  /* 0xffffff810400788c */ /* 0x000fe4000bf26070 */
[----:B------:R-:W-:Y:S02]  /*1470*/  USEL UR14, UR15, 0x2, UP0 ;  /* 0x000000020f0e7887 */ /* 0x000fe40008000000 */
[----:B------:R-:W-:-:S02]  /*1480*/  UIADD3 UR13, UPT, UPT, UR13, 0x7e, URZ ;  /* 0x0000007e0d0d7890 */ /* 0x000fc4000fffe0ff */
[----:B------:R-:W-:Y:S02]  /*1490*/  UIADD3 UR5, UPT, UPT, UR14, -0x1, URZ ;  /* 0xffffffff0e057890 */ /* 0x000fe4000fffe0ff */
[----:B------:R-:W-:-:S03]  /*14a0*/  UIADD3 UR7, UPT, UPT, UR15, -UR14, URZ ;  /* 0x8000000e0f077290 */ /* 0x000fc6000fffe0ff */
[----:B------:R-:W-:-:S04]  /*14b0*/  @UP1 UIADD3 UR5, UPT, UPT, UR14, URZ, URZ ;  /* 0x000000ff0e051290 */ /* 0x000fc8000fffe0ff */
[----:B--2---:R-:W-:-:S12]  /*14c0*/  UIADD3 UR5, UPT, UPT, UR5, 0x1, URZ ;  /* 0x0000000105057890 */ /* 0x004fd8000fffe0ff */
.L_x_35:
[----:B------:R-:W-:Y:S01]  /*14d0*/  UISETP.NE.AND UP0, UPT, UR37, URZ, UPT ;  /* 0x000000ff2500728c */ /* 0x000fe2000bf05270 */
[----:B------:R-:W1:Y:S08]  /*14e0*/  S2UR UR37, SR_CgaCtaId ;  /* 0x00000000002579c3 */ /* 0x000e700000008800 */
[----:B------:R-:W-:Y:S05]  /*14f0*/  BRA.U UP0, `(.L_x_18) ;  /* 0x0000000100347547 */ /* 0x000fea000b800000 */
[----:B------:R-:W2:Y:S01]  /*1500*/  S2R R2, SR_CgaCtaId ;  /* 0x0000000000027919 */ /* 0x000ea20000008800 */
[----:B------:R-:W-:-:S04]  /*1510*/  MOV R3, 0x400 ;  /* 0x0000040000037802 */ /* 0x000fc80000000f00 */
[----:B--2---:R-:W-:Y:S02]  /*1520*/  LEA R3, R2, R3, 0x18 ;  /* 0x0000000302037211 */ /* 0x004fe400078ec0ff */
[----:B------:R-:W-:-:S03]  /*1530*/  SHF.L.U32 R2, R8, 0x1f, RZ ;  /* 0x0000001f08027819 */ /* 0x000fc600000006ff */
[----:B------:R-:W-:-:S04]  /*1540*/  IMAD R3, R10, 0x8, R3 ;  /* 0x000000080a037824 */ /* 0x000fc800078e0203 */
[----:B------:R-:W2:Y:S02]  /*1550*/  SYNCS.PHASECHK.TRANS64.TRYWAIT P0, [R3+URZ+0xc0], R2 ;  /* 0x0000c002030075a7 */ /* 0x000ea400080011ff */
[----:B--2---:R-:W-:Y:S05]  /*1560*/  @!P0 BRA `(.L_x_19) ;  /* 0x0000006800d08947 */ /* 0x004fea0003800000 */
.L_x_103:
[----:B------:R-:W-:Y:S01]  /*1570*/  VIADD R10, R10, 0x1 ;  /* 0x000000010a0a7836 */ /* 0x000fe20000000000 */
[----:B------:R2:W-:Y:S04]  /*1580*/  SYNCS.ARRIVE.TRANS64.A1T0 RZ, [R3+URZ+0xb0], RZ ;  /* 0x0000b0ff03ff79a7 */ /* 0x0005e800081000ff */
[----:B------:R-:W-:-:S04]  /*1590*/  ISETP.NE.AND P0, PT, R10, 0x2, PT ;  /* 0x000000020a00780c */ /* 0x000fc80003f05270 */
[----:B------:R-:W-:Y:S02]  /*15a0*/  SEL R10, R10, RZ, P0 ;  /* 0x000000ff0a0a7207 */ /* 0x000fe40000000000 */
[----:B--2---:R-:W-:-:S04]  /*15b0*/  SEL R3, RZ, 0x1, P0 ;  /* 0x00000001ff037807 */ /* 0x004fc80000000000 */
[----:B------:R-:W-:-:S07]  /*15c0*/  LOP3.LUT R8, R8, R3, RZ, 0x3c, !PT ;  /* 0x0000000308087212 */ /* 0x000fce00078e3cff */
.L_x_18:
[----:B------:R-:W-:Y:S01]  /*15d0*/  UMOV UR4, 0x400 ;  /* 0x0000040000047882 */ /* 0x000fe20000000000 */
[----:B------:R-:W-:Y:S01]  /*15e0*/  SHF.L.U32 R2, R15, 0x1f, RZ ;  /* 0x0000001f0f027819 */ /* 0x000fe200000006ff */
[----:B-1----:R-:W-:Y:S01]  /*15f0*/  ULEA UR4, UR37, UR4, 0x18 ;  /* 0x0000000425047291 */ /* 0x002fe2000f8ec0ff */
[----:B------:R-:W-:Y:S01]  /*1600*/  R2UR UR35, R21 ;  /* 0x00000000152372ca */ /* 0x000fe200000e0000 */
[----:B------:R-:W-:Y:S01]  /*1610*/  UISETP.GE.U32.AND UP0, UPT, UR13, 0x7f, UPT ;  /* 0x0000007f0d00788c */ /* 0x000fe2000bf06070 */
[----:B------:R-:W-:Y:S01]  /*1620*/  R2UR UR11, R20 ;  /* 0x00000000140b72ca */ /* 0x000fe200000e0000 */
[----:B------:R-:W-:Y:S01]  /*1630*/  ULEA UR8, UR6, UR4, 0x3 ;  /* 0x0000000406087291 */ /* 0x000fe2000f8e18ff */
[----:B------:R-:W-:-:S08]  /*1640*/  UMOV UR24, URZ ;  /* 0x000000ff00187c82 */ /* 0x000fd00008000000 */
[----:B------:R1:W2:Y:S01]  /*1650*/  SYNCS.PHASECHK.TRANS64.TRYWAIT P0, [UR8+0x10], R2 ;  /* 0x00001002ff0075a7 */ /* 0x0002a20008001108 */
[----:B------:R-:W-:Y:S02]  /*1660*/  USHF.L.U32 UR35, UR35, 0x7, URZ ;  /* 0x0000000723237899 */ /* 0x000fe400080006ff */
[----:B------:R-:W-:Y:S01]  /*1670*/  USHF.L.U32 UR11, UR11, 0x7, URZ ;  /* 0x000000070b0b7899 */ /* 0x000fe200080006ff */
[----:B------:R-:W-:Y:S11]  /*1680*/  BRA.U !UP0, `(.L_x_20) ;  /* 0x0000000108a47547 */ /* 0x000ff6000b800000 */
[----:B------:R-:W-:Y:S01]  /*1690*/  UMOV UR16, URZ ;  /* 0x000000ff00107c82 */ /* 0x000fe20008000000 */
[----:B------:R-:W-:-:S05]  /*16a0*/  UMOV UR17, UR6 ;  /* 0x0000000600117c82 */ /* 0x000fca0008000000 */
.L_x_25:
[----:B-1----:R-:W-:Y:S01]  /*16b0*/  ULEA UR33, UR17, UR4, 0x3 ;  /* 0x0000000411217291 */ /* 0x002fe2000f8e18ff */
[----:B--2---:R-:W-:Y:S01]  /*16c0*/  @!P5 MOV R3, 0x4000 ;  /* 0x000040000003d802 */ /* 0x004fe20000000f00 */
[----:B--2---:R-:W-:Y:S10]  /*16d0*/  @P0 BRA `(.L_x_21) ;  /* 0x00000000000c0947 */ /* 0x004ff40003800000 */
[----:B------:R-:W-:-:S04]  /*16e0*/  SHF.L.U32 R5, R15, 0x1f, RZ ;  /* 0x0000001f0f057819 */ /* 0x000fc800000006ff */
[----:B------:R-:W2:Y:S02]  /*16f0*/  SYNCS.PHASECHK.TRANS64.TRYWAIT P0, [UR33+0x10], R5 ;  /* 0x00001005ff0075a7 */ /* 0x000ea40008001121 */
[----:B--2---:R-:W-:Y:S05]  /*1700*/  @!P0 BRA `(.L_x_22) ;  /* 0x00000068007c8947 */ /* 0x004fea0003800000 */
.L_x_21:
[----:B------:R2:W-:Y:S01]  /*1710*/  @!P5 SYNCS.ARRIVE.TRANS64 RZ, [UR33], R3 ;  /* 0x00000003ffffd9a7 */ /* 0x0005e20008000021 */
[----:B------:R-:W-:Y:S04]  /*1720*/  BSSY.RECONVERGENT B0, `(.L_x_23) ;  /* 0x0000003000007945 */ /* 0x000fe80003800200 */
[----:B------:R-:W-:Y:S05]  /*1730*/  @P4 BRA `(.L_x_24) ;  /* 0x0000000000044947 */ /* 0x000fea0003800000 */
[----:B------:R-:W-:Y:S05]  /*1740*/  BPT.TRAP 0x1 ;  /* 0x000000040000795c */ /* 0x000fea0000300000 */
.L_x_24:
[----:B------:R-:W-:Y:S05]  /*1750*/  BSYNC.RECONVERGENT B0 ;  /* 0x0000000000007941 */ /* 0x000fea0003800200 */
.L_x_23:
[----:B------:R-:W-:Y:S02]  /*1760*/  UIADD3 UR6, UPT, UPT, UR17, 0x1, URZ ;  /* 0x0000000111067890 */ /* 0x000fe4000fffe0ff */
[----:B------:R-:W-:Y:S02]  /*1770*/  UIADD3 UR26, UP1, UPT, UR22, 0x80, URZ ;  /* 0x00000080161a7890 */ /* 0x000fe4000ff3e0ff */
[----:B------:R-:W-:Y:S02]  /*1780*/  UISETP.NE.AND UP0, UPT, UR6, 0x2, UPT ;  /* 0x000000020600788c */ /* 0x000fe4000bf05270 */
[----:B------:R-:W-:Y:S02]  /*1790*/  USHF.L.U32 UR34, UR16, 0x6, URZ ;  /* 0x0000000610227899 */ /* 0x000fe400080006ff */
[----:B------:R-:W-:Y:S02]  /*17a0*/  USEL UR9, URZ, 0x1, UP0 ;  /* 0x00000001ff097887 */ /* 0x000fe40008000000 */
[----:B------:R-:W-:-:S02]  /*17b0*/  USEL UR6, UR6, URZ, UP0 ;  /* 0x000000ff06067287 */ /* 0x000fc40008000000 */
[----:B------:R-:W-:Y:S02]  /*17c0*/  UIADD3 UR20, UP0, UPT, UR22, 0x180, URZ ;  /* 0x0000018016147890 */ /* 0x000fe4000ff1e0ff */
[----:B------:R-:W-:Y:S01]  /*17d0*/  ULEA UR8, UR6, UR4, 0x3 ;  /* 0x0000000406087291 */ /* 0x000fe2000f8e18ff */
[----:B------:R-:W-:Y:S01]  /*17e0*/  LOP3.LUT R15, R15, UR9, RZ, 0x3c, !PT ;  /* 0x000000090f0f7c12 */ /* 0x000fe2000f8e3cff */
[----:B------:R-:W-:Y:S02]  /*17f0*/  UIADD3.X UR27, UPT, UPT, URZ, UR23, URZ, UP1, !UPT ;  /* 0x00000017ff1b7290 */ /* 0x000fe40008ffe4ff */
[----:B------:R-:W-:Y:S01]  /*1800*/  UIADD3.X UR21, UPT, UPT, URZ, UR23, URZ, UP0, !UPT ;  /* 0x00000017ff157290 */ /* 0x000fe200087fe4ff */
[----:B-1----:R-:W-:Y:S01]  /*1810*/  SHF.L.U32 R2, R15, 0x1f, RZ ;  /* 0x0000001f0f027819 */ /* 0x002fe200000006ff */
[----:B------:R-:W-:Y:S01]  /*1820*/  UMOV UR18, 0x0 ;  /* 0x0000000000127882 */ /* 0x000fe20000000000 */
[----:B------:R-:W-:Y:S01]  /*1830*/  UMOV UR19, 0x10000000 ;  /* 0x1000000000137882 */ /* 0x000fe20000000000 */
[----:B------:R-:W-:Y:S01]  /*1840*/  UMOV UR12, UR36 ;  /* 0x00000024000c7c82 */ /* 0x000fe20008000000 */
[----:B------:R1:W1:Y:S01]  /*1850*/  SYNCS.PHASECHK.TRANS64.TRYWAIT P0, [UR8+0x10], R2 ;  /* 0x00001002ff0075a7 */ /* 0x0002620008001108 */
[----:B------:R-:W-:Y:S01]  /*1860*/  ULEA UR8, UR17, UR4, 0xd ;  /* 0x0000000411087291 */ /* 0x000fe2000f8e68ff */
[----:B------:R-:W-:Y:S01]  /*1870*/  UMOV UR9, UR33 ;  /* 0x0000002100097c82 */ /* 0x000fe20008000000 */
[----:B------:R-:W-:-:S02]  /*1880*/  UMOV UR10, UR34 ;  /* 0x00000022000a7c82 */ /* 0x000fc40008000000 */
[----:B------:R-:W-:Y:S02]  /*1890*/  UIADD3 UR32, UPT, UPT, UR8, 0x8400, URZ ;  /* 0x0000840008207890 */ /* 0x000fe4000fffe0ff */
[----:B------:R-:W-:Y:S02]  /*18a0*/  UIADD3 UR8, UPT, UPT, UR8, 0xc400, URZ ;  /* 0x0000c40008087890 */ /* 0x000fe4000fffe0ff */
[----:B------:R-:W-:Y:S01]  /*18b0*/  UIADD3 UR16, UPT, UPT, UR16, 0x1, URZ ;  /* 0x0000000110107890 */ /* 0x000fe2000fffe0ff */
[----:B------:R-:W-:Y:S01]  /*18c0*/  UMOV UR24, UR5 ;  /* 0x0000000500187c82 */ /* 0x000fe20008000000 */
[----:B------:R-:W-:Y:S02]  /*18d0*/  UMOV UR17, UR6 ;  /* 0x0000000600117c82 */ /* 0x000fe40008000000 */
[----:B------:R-:W-:Y:S01]  /*18e0*/  UISETP.NE.AND UP0, UPT, UR16, UR5, UPT ;  /* 0x000000051000728c */ /* 0x000fe2000bf05270 */
[----:B------:R1:W-:Y:S02]  /*18f0*/  UTMALDG.3D [UR32], [UR26], desc[UR18] ;  /* 0x000012201a0075b4 */ /* 0x0003e40008011000 */
[----:B------:R1:W-:Y:S06]  /*1900*/  UTMALDG.3D [UR8], [UR20], desc[UR18] ;  /* 0x00001208140075b4 */ /* 0x0003ec0008011000 */
[----:B------:R-:W-:Y:S05]  /*1910*/  BRA.U UP0, `(.L_x_25) ;  /* 0xfffffffd00647547 */ /* 0x000fea000b83ffff */
.L_x_20:
[----:B-1----:R-:W-:Y:S01]  /*1920*/  ULEA UR8, UR6, UR4, 0x3 ;  /* 0x0000000406087291 */ /* 0x002fe2000f8e18ff */
[----:B------:R-:W-:Y:S01]  /*1930*/  SHF.L.U32 R2, R15, 0x1f, RZ ;  /* 0x0000001f0f027819 */ /* 0x000fe200000006ff */
[----:B------:R-:W-:Y:S01]  /*1940*/  @!P1 SYNCS.ARRIVE.TRANS64.A1T0 RZ, [UR4+0x48], RZ ;  /* 0x000048ffffff99a7 */ /* 0x000fe20008100004 */
[----:B------:R-:W-:-:S06]  /*1950*/  UISETP.GT.AND UP0, UPT, UR15, UR14, UPT ;  /* 0x0000000e0f00728c */ /* 0x000fcc000bf04270 */
[----:B--2---:R1:W2:Y:S03]  /*1960*/  SYNCS.PHASECHK.TRANS64.TRYWAIT P0, [UR8+0x10], R2 ;  /* 0x00001002ff0075a7 */ /* 0x0042a60008001108 */
[----:B------:R-:W-:Y:S05]  /*1970*/  BRA.U !UP0, `(.L_x_26) ;  /* 0x0000000108a87547 */ /* 0x000fea000b800000 */
[----:B------:R-:W-:Y:S01]  /*1980*/  UIADD3 UR21, UPT, UPT, UR7, UR24, URZ ;  /* 0x0000001807157290 */ /* 0x000fe2000fffe0ff */
[----:B------:R-:W-:-:S11]  /*1990*/  UMOV UR25, UR6 ;  /* 0x0000000600197c82 */ /* 0x000fd60008000000 */
.L_x_31:
[----:B-1----:R-:W-:Y:S01]  /*19a0*/  ULEA UR17, UR25, UR4, 0x3 ;  /* 0x0000000419117291 */ /* 0x002fe2000f8e18ff */
[----:B--2---:R-:W-:Y:S01]  /*19b0*/  @!P5 MOV R3, 0x4000 ;  /* 0x000040000003d802 */ /* 0x004fe20000000f00 */
[----:B--2---:R-:W-:Y:S10]  /*19c0*/  @P0 BRA `(.L_x_27) ;  /* 0x00000000000c0947 */ /* 0x004ff40003800000 */
[----:B------:R-:W-:-:S04]  /*19d0*/  SHF.L.U32 R5, R15, 0x1f, RZ ;  /* 0x0000001f0f057819 */ /* 0x000fc800000006ff */
[----:B------:R-:W2:Y:S02]  /*19e0*/  SYNCS.PHASECHK.TRANS64.TRYWAIT P0, [UR17+0x10], R5 ;  /* 0x00001005ff0075a7 */ /* 0x000ea40008001111 */
[----:B--2---:R-:W-:Y:S05]  /*19f0*/  @!P0 BRA `(.L_x_28) ;  /* 0x0000006400d88947 */ /* 0x004fea0003800000 */
.L_x_27:
[----:B------:R2:W-:Y:S01]  /*1a00*/  @!P5 SYNCS.ARRIVE.TRANS64 RZ, [UR17], R3 ;  /* 0x00000003ffffd9a7 */ /* 0x0005e20008000011 */
[----:B------:R-:W-:Y:S04]  /*1a10*/  BSSY.RECONVERGENT B0, `(.L_x_29) ;  /* 0x0000003000007945 */ /* 0x000fe80003800200 */
[----:B------:R-:W-:Y:S05]  /*1a20*/  @P4 BRA `(.L_x_30) ;  /* 0x0000000000044947 */ /* 0x000fea0003800000 */
[----:B------:R-:W-:Y:S05]  /*1a30*/  BPT.TRAP 0x1 ;  /* 0x000000040000795c */ /* 0x000fea0000300000 */
.L_x_30:
[----:B------:R-:W-:Y:S05]  /*1a40*/  BSYNC.RECONVERGENT B0 ;  /* 0x0000000000007941 */ /* 0x000fea0003800200 */
.L_x_29:
        /* <DEDUP_REMOVED lines=20> */
[----:B------:R-:W-:Y:S01]  /*1b90*/  UIADD3 UR8, UPT, UPT, UR8, 0xc400, URZ ;  /* 0x0000c40008087890 */ /* 0x000fe2000fffe0ff */
[----:B------:R-:W-:Y:S01]  /*1ba0*/  UMOV UR9, UR17 ;  /* 0x0000001100097c82 */ /* 0x000fe20008000000 */
[----:B------:R-:W-:Y:S01]  /*1bb0*/  UMOV UR10, UR18 ;  /* 0x00000012000a7c82 */ /* 0x000fe20008000000 */
[----:B------:R-:W-:Y:S01]  /*1bc0*/  UIADD3 UR24, UPT, UPT, UR24, 0x1, URZ ;  /* 0x0000000118187890 */ /* 0x000fe2000fffe0ff */
[----:B------:R-:W-:-:S03]  /*1bd0*/  UMOV UR25, UR6 ;  /* 0x0000000600197c82 */ /* 0x000fc60008000000 */
[----:B------:R1:W-:Y:S01]  /*1be0*/  UTMALDG.3D [UR16], [UR30], desc[UR26] ;  /* 0x00001a101e0075b4 */ /* 0x0003e20008011000 */
[----:B------:R-:W-:Y:S01]  /*1bf0*/  UISETP.NE.AND UP0, UPT, UR24, UR21, UPT ;  /* 0x000000151800728c */ /* 0x000fe2000bf05270 */
[----:B------:R1:W-:Y:S08]  /*1c00*/  UTMALDG.3D [UR8], [UR28], desc[UR26] ;  /* 0x00001a081c0075b4 */ /* 0x0003f00008011000 */
[----:B------:R-:W-:Y:S05]  /*1c10*/  BRA.U UP0, `(.L_x_31) ;  /* 0xfffffffd00607547 */ /* 0x000fea000b83ffff */
.L_x_26:
[----:B-1----:R-:W-:Y:S01]  /*1c20*/  LEA R2, R14, UR4, 0x3 ;  /* 0x000000040e027c11 */ /* 0x002fe2000f8e18ff */
[----:B------:R-:W-:Y:S01]  /*1c30*/  NOP ;  /* 0x0000000000007918 */ /* 0x000fe20000000000 */
[----:B--2---:R-:W-:Y:S02]  /*1c40*/  SHF.L.U32 R3, R12, 0x1f, RZ ;  /* 0x0000001f0c037819 */ /* 0x004fe400000006ff */
[----:B------:R-:W-:Y:S02]  /*1c50*/  LEA R4, R14, UR4, 0x4 ;  /* 0x000000040e047c11 */ /* 0x000fe4000f8e20ff */
[----:B------:R-:W1:Y:S02]  /*1c60*/  SYNCS.PHASECHK.TRANS64.TRYWAIT P0, [R2+URZ+0x50], R3 ;  /* 0x00005003020075a7 */ /* 0x000e6400080011ff */
[----:B-1----:R-:W-:Y:S05]  /*1c70*/  @!P0 BRA `(.L_x_32) ;  /* 0x0000006400508947 */ /* 0x002fea0003800000 */
.L_x_106:
[----:B------:R-:W2:Y:S01]  /*1c80*/  LDS.128 R4, [R4+0xe0] ;  /* 0x0000e00004047984 */ /* 0x000ea20000000c00 */
[----:B---3--:R-:W-:Y:S01]  /*1c90*/  ISETP.GE.AND P0, PT, R72, 0x1, PT ;  /* 0x000000014800780c */ /* 0x008fe20003f06270 */
[----:B-1----:R-:W-:Y:S01]  /*1ca0*/  VIADD R2, R2, 0x60 ;  /* 0x0000006002027836 */ /* 0x002fe20000000000 */
[----:B------:R-:W-:Y:S01]  /*1cb0*/  @!PT LDS RZ, [RZ] ;  /* 0x00000000fffff984 */ /* 0x000fe20000000800 */
[----:B------:R-:W-:Y:S01]  /*1cc0*/  @!PT LDS RZ, [RZ] ;  /* 0x00000000fffff984 */ /* 0x000fe20000000800 */
[----:B------:R-:W-:Y:S01]  /*1cd0*/  @!PT LDS RZ, [RZ] ;  /* 0x00000000fffff984 */ /* 0x000fe20000000800 */
[----:B------:R-:W-:Y:S01]  /*1ce0*/  @!PT LDS RZ, [RZ] ;  /* 0x00000000fffff984 */ /* 0x000fe20000000800 */
[----:B------:R1:W-:Y:S06]  /*1cf0*/  MEMBAR.ALL.CTA ;  /* 0x0000000000007992 */ /* 0x0003ec0000008000 */
[----:B-1----:R-:W1:Y:S01]  /*1d00*/  FENCE.VIEW.ASYNC.S ;  /* 0x00000000000073c6 */ /* 0x002e620000000000 */
[----:B------:R-:W-:-:S04]  /*1d10*/  PRMT R2, RZ, 0x654, R2 ;  /* 0x00000654ff027816 */ /* 0x000fc80000000002 */
[----:B-1----:R1:W-:Y:S01]  /*1d20*/  SYNCS.ARRIVE.TRANS64.RED.A1T0 RZ, [R2+URZ], RZ ;  /* 0x000000ff02ff79a7 */ /* 0x0023e200081004ff */
[----:B--2---:R-:W-:-:S13]  /*1d30*/  LOP3.LUT P2, RZ, R6, 0x1, RZ, 0xc0, !PT ;  /* 0x0000000106ff7812 */ /* 0x004fda000784c0ff */
[----:B------:R-:W-:Y:S01]  /*1d40*/  @P2 SHF.R.U32.HI R3, RZ, 0x10, R5 ;  /* 0x00000010ff032819 */ /* 0x000fe20000011605 */
[----:B------:R-:W-:Y:S01]  /*1d50*/  VOTEU.ANY UP0, P2 ;  /* 0x0000000000ff7886 */ /* 0x000fe20001000100 */
[----:B------:R-:W-:Y:S02]  /*1d60*/  @P2 MOV R13, R4 ;  /* 0x00000004000d2202 */ /* 0x000fe40000000f00 */
[----:B------:R-:W-:Y:S02]  /*1d70*/  @P2 R2UR.BROADCAST UR8, R3 ;  /* 0x00000000030822ca */ /* 0x000fe400008e0000 */
[----:B------:R-:W-:-:S11]  /*1d80*/  @P2 LOP3.LUT R11, R5, 0xffff, RZ, 0xc0, !PT ;  /* 0x0000ffff050b2812 */ /* 0x000fd600078ec0ff */
[----:B------:R-:W-:Y:S01]  /*1d90*/  @UP0 UMOV UR36, UR8 ;  /* 0x0000000800240c82 */ /* 0x000fe20008000000 */
[----:B-1----:R-:W-:Y:S05]  /*1da0*/  @!P0 BRA `(.L_x_33) ;  /* 0x0000000000b88947 */ /* 0x002fea0003800000 */
[----:B------:R-:W4:Y:S01]  /*1db0*/  LDC.64 R4, c[0x0][0xb18] ;  /* 0x0002c600ff047b82 */ /* 0x000f220000000a00 */
[----:B------:R-:W-:-:S07]  /*1dc0*/  ISETP.NE.AND P3, PT, R72, 0x1, PT ;  /* 0x000000014800780c */ /* 0x000fce0003f65270 */
[----:B------:R-:W1:Y:S08]  /*1dd0*/  LDC.64 R6, c[0x0][0xb10] ;  /* 0x0002c400ff067b82 */ /* 0x000e700000000a00 */
[----:B------:R-:W2:Y:S08]  /*1de0*/  LDC R16, c[0x0][0xb20] ;  /* 0x0002c800ff107b82 */ /* 0x000eb00000000800 */
[----:B------:R-:W3:Y:S01]  /*1df0*/  LDC R18, c[0x0][0xb0c] ;  /* 0x0002c300ff127b82 */ /* 0x000ee20000000800 */
[----:B----4-:R-:W-:Y:S01]  /*1e00*/  IMAD.HI.U32 R17, R0, R5, RZ ;  /* 0x0000000500117227 */ /* 0x010fe200078e00ff */
[----:B------:R-:W-:-:S03]  /*1e10*/  ISETP.NE.AND P0, PT, R4, 0x1, PT ;  /* 0x000000010400780c */ /* 0x000fc60003f05270 */
[----:B------:R-:W-:-:S03]  /*1e20*/  IMAD.HI.U32 R5, R11, R5, RZ ;  /* 0x000000050b057227 */ /* 0x000fc600078e00ff */
[----:B------:R-:W4:Y:S01]  /*1e30*/  LDC.64 R2, c[0x0][0xb28] ;  /* 0x0002ca00ff027b82 */ /* 0x000f220000000a00 */
[----:B-1----:R-:W-:-:S04]  /*1e40*/  IMAD.HI.U32 R20, R9, R6, RZ ;  /* 0x0000000609147227 */ /* 0x002fc800078e00ff */
[----:B------:R-:W-:Y:S01]  /*1e50*/  IMAD.HI.U32 R22, R13, R6, RZ ;  /* 0x000000060d167227 */ /* 0x000fe200078e00ff */
[----:B------:R-:W-:Y:S02]  /*1e60*/  SHF.R.U32.HI R20, RZ, R7, R20 ;  /* 0x00000007ff147219 */ /* 0x000fe40000011614 */
[-C--:B--2---:R-:W-:Y:S02]  /*1e70*/  SHF.R.U32.HI R17, RZ, R16.reuse, R17 ;  /* 0x00000010ff117219 */ /* 0x084fe40000011611 */
[----:B------:R-:W-:Y:S02]  /*1e80*/  SHF.R.U32.HI R16, RZ, R16, R5 ;  /* 0x00000010ff107219 */ /* 0x000fe40000011605 */
[----:B------:R-:W-:Y:S02]  /*1e90*/  SEL R17, R0, R17, !P0 ;  /* 0x0000001100117207 */ /* 0x000fe40004000000 */
[----:B------:R-:W-:Y:S02]  /*1ea0*/  SHF.R.U32.HI R22, RZ, R7, R22 ;  /* 0x00000007ff167219 */ /* 0x000fe40000011616 */
[----:B---3--:R-:W-:-:S02]  /*1eb0*/  ISETP.NE.AND P1, PT, R18, 0x1, PT ;  /* 0x000000011200780c */ /* 0x008fc40003f25270 */
[----:B------:R-:W-:Y:S02]  /*1ec0*/  SEL R5, R11, R16, !P0 ;  /* 0x000000100b057207 */ /* 0x000fe40004000000 */
[----:B------:R-:W-:Y:S02]  /*1ed0*/  SEL R19, R9, R20, !P1 ;  /* 0x0000001409137207 */ /* 0x000fe40004800000 */
[----:B------:R-:W-:Y:S01]  /*1ee0*/  SEL R7, R13, R22, !P1 ;  /* 0x000000160d077207 */ /* 0x000fe20004800000 */
[----:B----4-:R-:W-:-:S04]  /*1ef0*/  IMAD.HI.U32 R20, R17, R2, RZ ;  /* 0x0000000211147227 */ /* 0x010fc800078e00ff */
[----:B------:R-:W-:Y:S01]  /*1f00*/  IMAD.HI.U32 R6, R19, R2, RZ ;  /* 0x0000000213067227 */ /* 0x000fe200078e00ff */
[----:B------:R-:W-:-:S04]  /*1f10*/  @P3 SHF.R.U32.HI R17, RZ, R3, R20 ;  /* 0x00000003ff113219 */ /* 0x000fc80000011614 */
        /* <DEDUP_REMOVED lines=8> */
[----:B------:R-:W-:-:S04]  /*1fa0*/  @!P0 IMAD.HI.U32 R16, R7, R2, RZ ;  /* 0x0000000207108227 */ /* 0x000fc800078e00ff */
[----:B------:R-:W-:Y:S01]  /*1fb0*/  IMAD.MOV R2, RZ, RZ, -R6 ;  /* 0x000000ffff027224 */ /* 0x000fe200078e0a06 */
[----:B------:R-:W-:-:S03]  /*1fc0*/  @!P0 SHF.R.U32.HI R16, RZ, R3, R16 ;  /* 0x00000003ff108219 */ /* 0x000fc60000011610 */
[----:B------:R-:W-:Y:S01]  /*1fd0*/  IMAD R2, R72, R2, R5 ;  /* 0x0000000248027224 */ /* 0x000fe200078e0205 */
[----:B------:R-:W-:Y:S02]  /*1fe0*/  @!P0 SEL R3, R7, R16, !P3 ;  /* 0x0000001007038207 */ /* 0x000fe40005800000 */
[----:B------:R-:W-:-:S03]  /*1ff0*/  IADD3 R16, PT, PT, -R5, RZ, RZ ;  /* 0x000000ff05107210 */ /* 0x000fc60007ffe1ff */
[--C-:B------:R-:W-:Y:S02]  /*2000*/  @!P0 IMAD.IADD R6, R6, 0x1, -R3.reuse ;  /* 0x0000000106068824 */ /* 0x100fe400078e0a03 */
[----:B------:R-:W-:Y:S01]  /*2010*/  @!P0 IMAD R3, R2, R19, R3 ;  /* 0x0000001302038224 */ /* 0x000fe200078e0203 */
[----:B------:R-:W-:Y:S01]  /*2020*/  IADD3 R2, PT, PT, -R7, RZ, RZ ;  /* 0x000000ff07027210 */ /* 0x000fe20007ffe1ff */
[----:B------:R-:W-:Y:S02]  /*2030*/  @!P0 IMAD R5, R72, R6, R7 ;  /* 0x0000000648058224 */ /* 0x000fe400078e0207 */
[----:B------:R-:W-:Y:S02]  /*2040*/  IMAD R11, R4, R16, R11 ;  /* 0x00000010040b7224 */ /* 0x000fe400078e020b */
[----:B------:R-:W-:Y:S02]  /*2050*/  @!P0 IMAD.MOV.U32 R7, RZ, RZ, R3 ;  /* 0x000000ffff078224 */ /* 0x000fe400078e0003 */
[----:B------:R-:W-:-:S02]  /*2060*/  IMAD R2, R18, R2, R13 ;  /* 0x0000000212027224 */ /* 0x000fc400078e020d */
[----:B------:R-:W-:Y:S02]  /*2070*/  IMAD R11, R5, R4, R11 ;  /* 0x00000004050b7224 */ /* 0x000fe400078e020b */
[----:B------:R-:W-:Y:S02]  /*2080*/  IMAD R13, R7, R18, R2 ;  /* 0x00000012070d7224 */ /* 0x000fe400078e0202 */
.L_x_33:
[----:B------:R-:W1:Y:S02]  /*2090*/  LDCU UR8, c[0x0][0xb30] ;  /* 0x00016600ff0877ac */ /* 0x000e640008000800 */
[----:B-1----:R-:W-:-:S09]  /*20a0*/  UISETP.NE.AND UP0, UPT, UR8, 0x1, UPT ;  /* 0x000000010800788c */ /* 0x002fd2000bf05270 */
[----:B------:R-:W-:Y:S05]  /*20b0*/  BRA.U UP0, `(.L_x_34) ;  /* 0x0000000100407547 */ /* 0x000fea000b800000 */
[----:B------:R-:W1:Y:S08]  /*20c0*/  LDC.64 R4, c[0x0][0xb10] ;  /* 0x0002c400ff047b82 */ /* 0x000e700000000a00 */
[----:B------:R-:W2:Y:S08]  /*20d0*/  LDC.64 R2, c[0x0][0xb18] ;  /* 0x0002c600ff027b82 */ /* 0x000eb00000000a00 */
[----:B------:R-:W3:Y:S08]  /*20e0*/  LDC R6, c[0x0][0xb20] ;  /* 0x0002c800ff067b82 */ /* 0x000ef00000000800 */
[----:B------:R-:W4:Y:S01]  /*20f0*/  LDC R16, c[0x0][0xb0c] ;  /* 0x0002c300ff107b82 */ /* 0x000f220000000800 */
[----:B-1----:R-:W-:-:S05]  /*2100*/  IMAD.HI.U32 R4, R13, R4, RZ ;  /* 0x000000040d047227 */ /* 0x002fca00078e00ff */
[----:B------:R-:W-:Y:S01]  /*2110*/  SHF.R.U32.HI R4, RZ, R5, R4 ;  /* 0x00000005ff047219 */ /* 0x000fe20000011604 */
[----:B--2---:R-:W-:Y:S01]  /*2120*/  IMAD.HI.U32 R3, R11, R3, RZ ;  /* 0x000000030b037227 */ /* 0x004fe200078e00ff */
[----:B------:R-:W-:-:S04]  /*2130*/  ISETP.NE.AND P0, PT, R2, 0x1, PT ;  /* 0x000000010200780c */ /* 0x000fc80003f05270 */
[----:B---3--:R-:W-:-:S04]  /*2140*/  SHF.R.U32.HI R6, RZ, R6, R3 ;  /* 0x00000006ff067219 */ /* 0x008fc80000011603 */
[----:B------:R-:W-:Y:S02]  /*2150*/  SEL R3, R11, R6, !P0 ;  /* 0x000000060b037207 */ /* 0x000fe40004000000 */
[----:B----4-:R-:W-:-:S04]  /*2160*/  ISETP.NE.AND P1, PT, R16, 0x1, PT ;  /* 0x000000011000780c */ /* 0x010fc80003f25270 */
[----:B------:R-:W-:-:S05]  /*2170*/  SEL R4, R13, R4, !P1 ;  /* 0x000000040d047207 */ /* 0x000fca0004800000 */
[----:B------:R-:W-:Y:S02]  /*2180*/  IMAD.IADD R5, R3, 0x1, -R4 ;  /* 0x0000000103057824 */ /* 0x000fe400078e0a04 */
[----:B------:R-:W-:Y:S02]  /*2190*/  IMAD.IADD R3, R4, 0x1, -R3 ;  /* 0x0000000104037824 */ /* 0x000fe400078e0a03 */
[----:B------:R-:W-:Y:S02]  /*21a0*/  IMAD R13, R5, R16, R13 ;  /* 0x00000010050d7224 */ /* 0x000fe400078e020d */
[----:B------:R-:W-:-:S07]  /*21b0*/  IMAD R11, R3, R2, R11 ;  /* 0x00000002030b7224 */ /* 0x000fce00078e020b */
.L_x_34:
[----:B------:R-:W-:Y:S01]  /*21c0*/  VIADD R14, R14, 0x1 ;  /* 0x000000010e0e7836 */ /* 0x000fe20000000000 */
[----:B------:R-:W-:Y:S01]  /*21d0*/  PLOP3.LUT P1, PT, PT, PT, PT, 0x80, 0x8 ;  /* 0x000000000008781c */ /* 0x000fe20003f2f070 */
[----:B------:R-:W-:Y:S02]  /*21e0*/  IMAD.IADD R21, R13, 0x1, R152 ;  /* 0x000000010d157824 */ /* 0x000fe400078e0298 */
[----:B------:R-:W-:Y:S01]  /*21f0*/  IMAD.IADD R20, R11, 0x1, R150 ;  /* 0x000000010b147824 */ /* 0x000fe200078e0296 */
[----:B------:R-:W-:-:S04]  /*2200*/  ISETP.NE.AND P0, PT, R14, 0x2, PT ;  /* 0x000000020e00780c */ /* 0x000fc80003f05270 */
[----:B------:R-:W-:Y:S02]  /*2210*/  SEL R3, RZ, 0x1, P0 ;  /* 0x00000001ff037807 */ /* 0x000fe40000000000 */
[----:B------:R-:W-:Y:S02]  /*2220*/  SEL R14, R14, RZ, P0 ;  /* 0x000000ff0e0e7207 */ /* 0x000fe40000000000 */
[----:B------:R-:W-:Y:S01]  /*2230*/  LOP3.LUT R12, R12, R3, RZ, 0x3c, !PT ;  /* 0x000000030c0c7212 */ /* 0x000fe200078e3cff */
[----:B------:R-:W-:Y:S06]  /*2240*/  @P2 BRA `(.L_x_35) ;  /* 0xfffffff000a02947 */ /* 0x000fec000383ffff */
[----:B------:R-:W-:Y:S01]  /*2250*/  UIADD3 UR5, UPT, UPT, UR4, 0x10, URZ ;  /* 0x0000001004057890 */ /* 0x000fe2000fffe0ff */
[----:B------:R-:W-:-:S03]  /*2260*/  SHF.L.U32 R3, R15, 0x1f, RZ ;  /* 0x0000001f0f037819 */ /* 0x000fc600000006ff */
[----:B------:R-:W-:-:S09]  /*2270*/  ULEA UR4, UR6, UR5, 0x3 ;  /* 0x0000000506047291 */ /* 0x000fd2000f8e18ff */
[----:B------:R-:W1:Y:S02]  /*2280*/  SYNCS.PHASECHK.TRANS64.TRYWAIT P0, [UR4], R3 ;  /* 0x00000003ff0075a7 */ /* 0x000e640008001104 */
[----:B-1----:R-:W-:Y:S05]  /*2290*/  @!P0 BRA `(.L_x_36) ;  /* 0x0000005c00dc8947 */ /* 0x002fea0003800000 */
.L_x_108:
[----:B------:R-:W-:-:S04]  /*22a0*/  UIADD3 UR6, UPT, UPT, UR6, 0x1, URZ ;  /* 0x0000000106067890 */ /* 0x000fc8000fffe0ff */
[----:B------:R-:W-:-:S04]  /*22b0*/  UISETP.NE.AND UP0, UPT, UR6, 0x2, UPT ;  /* 0x000000020600788c */ /* 0x000fc8000bf05270 */
[----:B------:R-:W-:Y:S02]  /*22c0*/  USEL UR4, URZ, 0x1, UP0 ;  /* 0x00000001ff047887 */ /* 0x000fe40008000000 */
[----:B------:R-:W-:-:S04]  /*22d0*/  USEL UR6, UR6, URZ, UP0 ;  /* 0x000000ff06067287 */ /* 0x000fc80008000000 */
[----:B------:R-:W-:Y:S01]  /*22e0*/  ULEA UR6, UR6, UR5, 0x3 ;  /* 0x0000000506067291 */ /* 0x000fe2000f8e18ff */
[----:B-1----:R-:W-:-:S04]  /*22f0*/  LOP3.LUT R3, R15, UR4, RZ, 0x3c, !PT ;  /* 0x000000040f037c12 */ /* 0x002fc8000f8e3cff */
[----:B------:R-:W-:Y:S01]  /*2300*/  SHF.L.U32 R3, R3, 0x1f, RZ ;  /* 0x0000001f03037819 */ /* 0x000fe200000006ff */
[----:B----4-:R-:W-:-:S07]  /*2310*/  IMAD.U32 R0, RZ, RZ, UR6 ;  /* 0x00000006ff007e24 */ /* 0x010fce000f8e00ff */
.L_x_37:
[----:B-1----:R1:W2:Y:S02]  /*2320*/  SYNCS.PHASECHK.TRANS64.TRYWAIT P0, [R0+URZ], R3 ;  /* 0x00000003000075a7 */ /* 0x0022a400080011ff */
[----:B--2---:R-:W-:Y:S05]  /*2330*/  @!P0 NANOSLEEP.SYNCS 0x989680 ;  /* 0x009896800000895d */ /* 0x004fea0003900000 */
[----:B------:R-:W2:Y:S02]  /*2340*/  @!P0 SYNCS.PHASECHK.TRANS64 P0, [R0+URZ], R3 ;  /* 0x00000003000085a7 */ /* 0x000ea400080010ff */
[----:B--2---:R-:W-:Y:S05]  /*2350*/  @P0 EXIT ;  /* 0x000000000000094d */ /* 0x004fea0003800000 */
[----:B------:R-:W-:Y:S05]  /*2360*/  BRA `(.L_x_37) ;  /* 0xfffffffc00ec7947 */ /* 0x000fea000383ffff */
.L_x_17:
[----:B------:R-:W-:-:S04]  /*2370*/  UISETP.NE.AND UP1, UPT, UR37, URZ, UPT ;  /* 0x000000ff2500728c */ /* 0x000fc8000bf25270 */
[----:B------:R-:W-:-:S09]  /*2380*/  UISETP.NE.OR UP1, UPT, UR8, 0x1, UP1 ;  /* 0x000000010800788c */ /* 0x000fd20008f25670 */
[----:B------:R-:W-:Y:S05]  /*2390*/  BRA.U UP1, `(.L_x_38) ;  /* 0x0000000501487547 */ /* 0x000fea000b800000 */
[----:B------:R-:W-:Y:S01]  /*23a0*/  ISETP.NE.AND P2, PT, R2, RZ, PT ;  /* 0x000000ff0200720c */ /* 0x000fe20003f45270 */
[----:B------:R-:W-:Y:S01]  /*23b0*/  IMAD.MOV.U32 R12, RZ, RZ, 0x1 ;  /* 0x00000001ff0c7424 */ /* 0x000fe200078e00ff */
[----:B------:R-:W-:Y:S02]  /*23c0*/  CS2R R10, SRZ ;  /* 0x00000000000a7805 */ /* 0x000fe4000001ff00 */
[----:B------:R-:W-:Y:S01]  /*23d0*/  CS2R R8, SRZ ;  /* 0x0000000000087805 */ /* 0x000fe2000001ff00 */
[----:B------:R-:W-:Y:S01]  /*23e0*/  UMOV UR4, 0x400 ;  /* 0x0000040000047882 */ /* 0x000fe20000000000 */
[----:B------:R-:W-:Y:S01]  /*23f0*/  UMOV UR6, URZ ;  /* 0x000000ff00067c82 */ /* 0x000fe20008000000 */
[----:B------:R-:W-:-:S12]  /*2400*/  ULEA UR37, UR37, UR4, 0x18 ;  /* 0x0000000425257291 */ /* 0x000fd8000f8ec0ff */
.L_x_42:
[----:B------:R-:W-:Y:S02]  /*2410*/  LEA R0, R8, UR37, 0x3 ;  /* 0x0000002508007c11 */ /* 0x000fe4000f8e18ff */
[----:B------:R-:W-:-:S03]  /*2420*/  SHF.L.U32 R5, R9, 0x1f, RZ ;  /* 0x0000001f09057819 */ /* 0x000fc600000006ff */
[----:B------:R-:W-:Y:S01]  /*2430*/  VIADD R4, R0, 0xc0 ;  /* 0x000000c000047836 */ /* 0x000fe20000000000 */
[----:B------:R-:W1:Y:S02]  /*2440*/  SYNCS.PHASECHK.TRANS64.TRYWAIT P0, [R0+URZ+0xb0], R5 ;  /* 0x0000b005000075a7 */ /* 0x000e6400080011ff */
[----:B-1----:R-:W-:Y:S05]  /*2450*/  @!P0 BRA `(.L_x_39) ;  /* 0x0000005c00848947 */ /* 0x002fea0003800000 */
.L_x_109:
[----:B------:R-:W-:Y:S01]  /*2460*/  ULEA UR5, UR6, UR37, 0x3 ;  /* 0x0000002506057291 */ /* 0x000fe2000f8e18ff */
[----:B------:R-:W-:Y:S02]  /*2470*/  PRMT R4, RZ, 0x654, R4 ;  /* 0x00000654ff047816 */ /* 0x000fe40000000004 */
[----:B-1----:R-:W-:Y:S01]  /*2480*/  SHF.L.U32 R5, R12, 0x1f, RZ ;  /* 0x0000001f0c057819 */ /* 0x002fe200000006ff */
[----:B------:R-:W-:Y:S01]  /*2490*/  UIADD3 UR4, UPT, UPT, UR5, 0x50, URZ ;  /* 0x0000005005047890 */ /* 0x000fe2000fffe0ff */
[----:B------:R1:W-:Y:S05]  /*24a0*/  SYNCS.ARRIVE.TRANS64.RED.A1T0 RZ, [R4+URZ], RZ ;  /* 0x000000ff04ff79a7 */ /* 0x0003ea00081004ff */
[----:B------:R-:W-:Y:S01]  /*24b0*/  IMAD.U32 R7, RZ, RZ, UR4 ;  /* 0x00000004ff077e24 */ /* 0x000fe2000f8e00ff */
[----:B------:R-:W2:Y:S04]  /*24c0*/  SYNCS.PHASECHK.TRANS64.TRYWAIT P0, [UR5+0x60], R5 ;  /* 0x00006005ff0075a7 */ /* 0x000ea80008001105 */
[----:B------:R-:W-:Y:S01]  /*24d0*/  PRMT R6, R2, 0x654, R7 ;  /* 0x0000065402067816 */ /* 0x000fe20000000007 */
[----:B-1----:R-:W-:Y:S01]  /*24e0*/  @!P2 IMAD.MOV.U32 R4, RZ, RZ, 0x10 ;  /* 0x00000010ff04a424 */ /* 0x002fe200078e00ff */
[----:B--2---:R-:W-:Y:S06]  /*24f0*/  @!P0 BRA `(.L_x_40) ;  /* 0x0000005c00708947 */ /* 0x004fec0003800000 */
.L_x_111:
[----:B------:R-:W-:Y:S01]  /*2500*/  ULEA UR4, UR6, UR37, 0x4 ;  /* 0x0000002506047291 */ /* 0x000fe2000f8e20ff */
[----:B------:R-:W-:Y:S01]  /*2510*/  SEL R3, R6, R3, !P2 ;  /* 0x0000000306037207 */ /* 0x000fe20005000000 */
[----:B------:R-:W-:Y:S01]  /*2520*/  UIADD3 UR5, UPT, UPT, UR5, 0x50, URZ ;  /* 0x0000005005057890 */ /* 0x000fe2000fffe0ff */
[----:B-1----:R-:W-:Y:S01]  /*2530*/  LEA R0, R11, UR37, 0x3 ;  /* 0x000000250b007c11 */ /* 0x002fe2000f8e18ff */
[----:B------:R-:W-:Y:S01]  /*2540*/  UIADD3 UR4, UPT, UPT, UR4, 0xe0, URZ ;  /* 0x000000e004047890 */ /* 0x000fe2000fffe0ff */
[----:B------:R-:W-:Y:S01]  /*2550*/  SHF.L.U32 R5, R10, 0x1f, RZ ;  /* 0x0000001f0a057819 */ /* 0x000fe200000006ff */
[----:B------:R1:W-:Y:S01]  /*2560*/  @!P2 SYNCS.ARRIVE.TRANS64.RED RZ, [R3+URZ], R4 ;  /* 0x0000000403ffa9a7 */ /* 0x0003e200080004ff */
[----:B------:R-:W-:Y:S01]  /*2570*/  UIADD3 UR6, UPT, UPT, UR6, 0x1, URZ ;  /* 0x0000000106067890 */ /* 0x000fe2000fffe0ff */
[----:B------:R-:W-:-:S03]  /*2580*/  VIADD R8, R8, 0x1 ;  /* 0x0000000108087836 */ /* 0x000fc60000000000 */
[----:B------:R-:W-:Y:S02]  /*2590*/  UISETP.NE.AND UP0, UPT, UR6, 0x2, UPT ;  /* 0x000000020600788c */ /* 0x000fe4000bf05270 */
[----:B------:R-:W-:Y:S06]  /*25a0*/  UGETNEXTWORKID.BROADCAST [UR4], [UR5] ;  /* 0x00000000040073ca */ /* 0x000fec0008000100 */
[----:B------:R-:W-:Y:S01]  /*25b0*/  USEL UR4, URZ, 0x1, UP0 ;  /* 0x00000001ff047887 */ /* 0x000fe20008000000 */
[----:B------:R-:W-:Y:S01]  /*25c0*/  ISETP.NE.AND P0, PT, R8, 0x2, PT ;  /* 0x000000020800780c */ /* 0x000fe20003f05270 */
[----:B------:R-:W-:Y:S01]  /*25d0*/  USEL UR6, UR6, URZ, UP0 ;  /* 0x000000ff06067287 */ /* 0x000fe20008000000 */
[----:B------:R-:W2:Y:S03]  /*25e0*/  SYNCS.PHASECHK.TRANS64.TRYWAIT P1, [R0+URZ+0x50], R5 ;  /* 0x00005005000075a7 */ /* 0x000ea600080211ff */
[----:B------:R-:W-:Y:S01]  /*25f0*/  LOP3.LUT R12, R12, UR4, RZ, 0x3c, !PT ;  /* 0x000000040c0c7c12 */ /* 0x000fe2000f8e3cff */
[----:B-12---:R-:W-:Y:S07]  /*2600*/  @!P1 BRA `(.L_x_41) ;  /* 0x0000005c00449947 */ /* 0x006fee0003800000 */
.L_x_112:
[C---:B------:R-:W-:Y:S01]  /*2610*/  LEA R4, R11.reuse, UR37, 0x4 ;  /* 0x000000250b047c11 */ /* 0x040fe2000f8e20ff */
[----:B-1----:R-:W-:Y:S01]  /*2620*/  VIADD R0, R0, 0x60 ;  /* 0x0000006000007836 */ /* 0x002fe20000000000 */
[----:B------:R-:W-:Y:S01]  /*2630*/  SEL R8, R8, RZ, P0 ;  /* 0x000000ff08087207 */ /* 0x000fe20000000000 */
[----:B------:R-:W-:-:S03]  /*2640*/  VIADD R11, R11, 0x1 ;  /* 0x000000010b0b7836 */ /* 0x000fc60000000000 */
[----:B------:R-:W1:Y:S01]  /*2650*/  LDS.128 R4, [R4+0xe0] ;  /* 0x0000e00004047984 */ /* 0x000e620000000c00 */
[----:B------:R-:W-:Y:S02]  /*2660*/  PRMT R0, RZ, 0x654, R0 ;  /* 0x00000654ff007816 */ /* 0x000fe40000000000 */
[C---:B------:R-:W-:Y:S01]  /*2670*/  ISETP.NE.AND P1, PT, R11.reuse, 0x2, PT ;  /* 0x000000020b00780c */ /* 0x040fe20003f25270 */
[----:B------:R-:W-:Y:S01]  /*2680*/  @!PT LDS RZ, [RZ] ;  /* 0x00000000fffff984 */ /* 0x000fe20000000800 */
[----:B------:R-:W-:Y:S01]  /*2690*/  @!PT LDS RZ, [RZ] ;  /* 0x00000000fffff984 */ /* 0x000fe20000000800 */
[----:B------:R-:W-:Y:S01]  /*26a0*/  @!PT LDS RZ, [RZ] ;  /* 0x00000000fffff984 */ /* 0x000fe20000000800 */
[----:B------:R-:W-:Y:S01]  /*26b0*/  @!PT LDS RZ, [RZ] ;  /* 0x00000000fffff984 */ /* 0x000fe20000000800 */
[----:B------:R2:W-:Y:S06]  /*26c0*/  MEMBAR.ALL.CTA ;  /* 0x0000000000007992 */ /* 0x0005ec0000008000 */
[----:B--2---:R-:W2:Y:S01]  /*26d0*/  FENCE.VIEW.ASYNC.S ;  /* 0x00000000000073c6 */ /* 0x004ea20000000000 */
[----:B------:R-:W-:Y:S01]  /*26e0*/  SEL R11, R11, RZ, P1 ;  /* 0x000000ff0b0b7207 */ /* 0x000fe20000800000 */
[----:B--2---:R2:W-:Y:S01]  /*26f0*/  SYNCS.ARRIVE.TRANS64.RED.A1T0 RZ, [R0+URZ], RZ ;  /* 0x000000ff00ff79a7 */ /* 0x0045e200081004ff */
[----:B-1----:R-:W-:-:S02]  /*2700*/  LOP3.LUT P3, RZ, R6, 0x1, RZ, 0xc0, !PT ;  /* 0x0000000106ff7812 */ /* 0x002fc4000786c0ff */
[----:B------:R-:W-:-:S04]  /*2710*/  SEL R5, RZ, 0x1, P1 ;  /* 0x00000001ff057807 */ /* 0x000fc80000800000 */
[----:B------:R-:W-:Y:S02]  /*2720*/  LOP3.LUT R10, R10, R5, RZ, 0x3c, !PT ;  /* 0x000000050a0a7212 */ /* 0x000fe400078e3cff */
[----:B--2---:R-:W-:-:S04]  /*2730*/  SEL R0, RZ, 0x1, P0 ;  /* 0x00000001ff007807 */ /* 0x004fc80000000000 */
[----:B------:R-:W-:Y:S01]  /*2740*/  LOP3.LUT R9, R9, R0, RZ, 0x3c, !PT ;  /* 0x0000000009097212 */ /* 0x000fe200078e3cff */
[----:B------:R-:W-:Y:S06]  /*2750*/  @P3 BRA `(.L_x_42) ;  /* 0xfffffffc002c3947 */ /* 0x000fec000383ffff */
[----:B------:R-:W-:Y:S01]  /*2760*/  ULEA UR5, UR6, UR37, 0x3 ;  /* 0x0000002506057291 */ /* 0x000fe2000f8e18ff */
[----:B------:R-:W-:-:S08]  /*2770*/  SHF.L.U32 R3, R12, 0x1f, RZ ;  /* 0x0000001f0c037819 */ /* 0x000fd000000006ff */
[----:B------:R-:W1:Y:S02]  /*2780*/  SYNCS.PHASECHK.TRANS64 P0, [UR5+0x60], R3 ;  /* 0x00006003ff0075a7 */ /* 0x000e640008001005 */
[----:B-1----:R-:W-:Y:S05]  /*2790*/  @P0 BRA `(.L_x_43) ;  /* 0x0000000000080947 */ /* 0x002fea0003800000 */
[----:B------:R-:W1:Y:S02]  /*27a0*/  SYNCS.PHASECHK.TRANS64.TRYWAIT P0, [UR5+0x60], R3 ;  /* 0x00006003ff0075a7 */ /* 0x000e640008001105 */
[----:B-1----:R-:W-:Y:S05]  /*27b0*/  @!P0 BRA `(.L_x_44) ;  /* 0x0000005800ec8947 */ /* 0x002fea0003800000 */
.L_x_43:
[----:B------:R-:W-:-:S04]  /*27c0*/  UIADD3 UR4, UPT, UPT, UR6, 0x1, URZ ;  /* 0x0000000106047890 */ /* 0x000fc8000fffe0ff */
[----:B------:R-:W-:-:S04]  /*27d0*/  UISETP.NE.AND UP0, UPT, UR4, 0x2, UPT ;  /* 0x000000020400788c */ /* 0x000fc8000bf05270 */
[----:B------:R-:W-:Y:S02]  /*27e0*/  USEL UR7, URZ, 0x1, UP0 ;  /* 0x00000001ff077887 */ /* 0x000fe40008000000 */
[----:B------:R-:W-:-:S04]  /*27f0*/  USEL UR4, UR4, URZ, UP0 ;  /* 0x000000ff04047287 */ /* 0x000fc80008000000 */
[----:B------:R-:W-:Y:S01]  /*2800*/  ULEA UR4, UR4, UR37, 0x3 ;  /* 0x0000002504047291 */ /* 0x000fe2000f8e18ff */
[----:B-1----:R-:W-:-:S04]  /*2810*/  LOP3.LUT R3, R12, UR7, RZ, 0x3c, !PT ;  /* 0x000000070c037c12 */ /* 0x002fc8000f8e3cff */
[----:B------:R-:W-:-:S04]  /*2820*/  SHF.L.U32 R0, R3, 0x1f, RZ ;  /* 0x0000001f03007819 */ /* 0x000fc800000006ff */
[----:B------:R-:W1:Y:S02]  /*2830*/  SYNCS.PHASECHK.TRANS64 P0, [UR4+0x60], R0 ;  /* 0x00006000ff0075a7 */ /* 0x000e640008001004 */
[----:B-1----:R-:W-:Y:S05]  /*2840*/  @P0 EXIT ;  /* 0x000000000000094d */ /* 0x002fea0003800000 */
[----:B------:R-:W-:Y:S02]  /*2850*/  SHF.L.U32 R3, R3, 0x1f, RZ ;  /* 0x0000001f03037819 */ /* 0x000fe400000006ff */
[----:B------:R-:W-:-:S07]  /*2860*/  MOV R0, UR4 ;  /* 0x0000000400007c02 */ /* 0x000fce0008000f00 */
.L_x_45:
[----:B-1----:R1:W2:Y:S02]  /*2870*/  SYNCS.PHASECHK.TRANS64.TRYWAIT P0, [R0+URZ+0x60], R3 ;  /* 0x00006003000075a7 */ /* 0x0022a400080011ff */
[----:B--2---:R-:W-:Y:S05]  /*2880*/  @!P0 NANOSLEEP.SYNCS 0x989680 ;  /* 0x009896800000895d */ /* 0x004fea0003900000 */
[----:B------:R-:W2:Y:S02]  /*2890*/  @!P0 SYNCS.PHASECHK.TRANS64 P0, [R0+URZ+0x60], R3 ;  /* 0x00006003000085a7 */ /* 0x000ea400080010ff */
[----:B--2---:R-:W-:Y:S05]  /*28a0*/  @P0 EXIT ;  /* 0x000000000000094d */ /* 0x004fea0003800000 */
[----:B------:R-:W-:Y:S05]  /*28b0*/  BRA `(.L_x_45) ;  /* 0xfffffffc00ec7947 */ /* 0x000fea000383ffff */
.L_x_38:
[----:B------:R-:W-:-:S09]  /*28c0*/  UISETP.NE.AND UP1, UPT, UR8, URZ, UPT ;  /* 0x000000ff0800728c */ /* 0x000fd2000bf25270 */
[----:B------:R-:W-:Y:S05]  /*28d0*/  BRA.U UP1, `(.L_x_46) ;  /* 0x0000000d017c7547 */ /* 0x000fea000b800000 */
[----:B------:R-:W-:Y:S01]  /*28e0*/  UMOV UR4, 0x40 ;  /* 0x0000004000047882 */ /* 0x000fe20000000000 */
[----:B------:R-:W-:Y:S01]  /*28f0*/  NOP ;  /* 0x0000000000007918 */ /* 0x000fe20000000000 */
[----:B------:R-:W-:Y:S01]  /*2900*/  ULEA UR4, UR37, UR4, 0x18 ;  /* 0x0000000425047291 */ /* 0x000fe2000f8ec0ff */
[----:B------:R-:W-:Y:S02]  /*2910*/  UMOV UR5, 0x400 ;  /* 0x0000040000057882 */ /* 0x000fe40000000000 */
[----:B------:R-:W-:-:S06]  /*2920*/  ULEA UR37, UR37, UR5, 0x18 ;  /* 0x0000000525257291 */ /* 0x000fcc000f8ec0ff */
[----:B------:R-:W1:Y:S02]  /*2930*/  LDS.U8 R0, [UR4+0x1c] ;  /* 0x00001c04ff007984 */ /* 0x000e640008000000 */
[----:B-1----:R-:W-:-:S13]  /*2940*/  ISETP.NE.AND P0, PT, R0, RZ, PT ;  /* 0x000000ff0000720c */ /* 0x002fda0003f05270 */
[----:B------:R-:W-:Y:S05]  /*2950*/  @P0 BRA `(.L_x_47) ;  /* 0x0000000000580947 */ /* 0x000fea0003800000 */
[----:B------:R-:W-:-:S13]  /*2960*/  ELECT P0, URZ, PT ;  /* 0x0000000000ff782f */ /* 0x000fda0003800000 */
[----:B------:R-:W-:Y:S05]  /*2970*/  @!P0 BRA `(.L_x_48) ;  /* 0x0000000000608947 */ /* 0x000fea0003800000 */
[----:B------:R-:W-:Y:S01]  /*2980*/  UMOV UR5, 0x10 ;  /* 0x0000001000057882 */ /* 0x000fe20000000000 */
[----:B------:R-:W-:Y:S01]  /*2990*/  HFMA2 R0, -RZ, RZ, 0, 5.9604644775390625e-08 ;  /* 0x00000001ff007431 */ /* 0x000fe200000001ff */
[----:B------:R-:W-:-:S03]  /*29a0*/  MOV R2, 0xffff ;  /* 0x0000ffff00027802 */ /* 0x000fc60000000f00 */
[----:B------:R-:W-:Y:S04]  /*29b0*/  DEPBAR.LE SB1, 0x36 ;  /* 0x00009d800000791a */ /* 0x000fe80000000000 */
[----:B------:R-:W1:Y:S02]  /*29c0*/  UTCATOMSWS.FIND_AND_SET.ALIGN UP0, UR5, UR5 ;  /* 0x00000005000575e3 */ /* 0x000e640008000800 */
[----:B-1----:R-:W-:Y:S01]  /*29d0*/  MOV R3, UR5 ;  /* 0x0000000500037c02 */ /* 0x002fe20008000f00 */
[----:B------:R-:W-:Y:S06]  /*29e0*/  BRA.U UP0, `(.L_x_49) ;  /* 0x0000000100187547 */ /* 0x000fec000b800000 */
.L_x_50:
[----:B------:R-:W-:Y:S05]  /*29f0*/  NANOSLEEP 0x64 ;  /* 0x000000640000795d */ /* 0x000fea0003800000 */
[----:B------:R-:W-:-:S05]  /*2a00*/  UMOV UR5, 0x10 ;  /* 0x0000001000057882 */ /* 0x000fca0000000000 */
[----:B------:R-:W-:Y:S04]  /*2a10*/  DEPBAR.LE SB1, 0x36 ;  /* 0x00009d800000791a */ /* 0x000fe80000000000 */
[----:B------:R-:W1:Y:S02]  /*2a20*/  UTCATOMSWS.FIND_AND_SET.ALIGN UP0, UR5, UR5 ;  /* 0x00000005000575e3 */ /* 0x000e640008000800 */
[----:B-1----:R-:W-:Y:S01]  /*2a30*/  MOV R3, UR5 ;  /* 0x0000000500037c02 */ /* 0x002fe20008000f00 */
[----:B------:R-:W-:Y:S05]  /*2a40*/  BRA.U !UP0, `(.L_x_50) ;  /* 0xfffffffd08e87547 */ /* 0x000fea000b83ffff */
.L_x_49:
[-C--:B------:R-:W-:Y:S02]  /*2a50*/  SHF.L.U32 R2, R2, R3.reuse, RZ ;  /* 0x0000000302027219 */ /* 0x080fe400000006ff */
[----:B------:R-:W-:Y:S01]  /*2a60*/  SHF.L.U32 R0, R0, R3, RZ ;  /* 0x0000000300007219 */ /* 0x000fe200000006ff */
[----:B------:R-:W-:Y:S02]  /*2a70*/  IMAD.SHL.U32 R3, R3, 0x20, RZ ;  /* 0x0000002003037824 */ /* 0x000fe400078e00ff */
[----:B------:R1:W-:Y:S04]  /*2a80*/  ATOMS.OR RZ, [UR4+0x14], R2 ;  /* 0x00001402ffff798c */ /* 0x0003e8000b000004 */
[----:B------:R1:W-:Y:S04]  /*2a90*/  ATOMS.OR RZ, [UR4+0x18], R0 ;  /* 0x00001800ffff798c */ /* 0x0003e8000b000004 */
[----:B------:R1:W-:Y:S01]  /*2aa0*/  STS [UR37+0x100], R3 ;  /* 0x00010003ff007988 */ /* 0x0003e20008000825 */
[----:B------:R-:W-:Y:S05]  /*2ab0*/  BRA `(.L_x_48) ;  /* 0x0000000000107947 */ /* 0x000fea0003800000 */
.L_x_47:
[----:B------:R-:W-:Y:S02]  /*2ac0*/  MOV R0, 0xffffffff ;  /* 0xffffffff00007802 */ /* 0x000fe40000000f00 */
[----:B------:R-:W-:-:S03]  /*2ad0*/  MOV R2, 0x2b00 ;  /* 0x00002b0000027802 */ /* 0x000fc60000000f00 */
[----:B------:R1:W-:Y:S04]  /*2ae0*/  STS [UR37+0x100], R0 ;  /* 0x00010000ff007988 */ /* 0x0003e80008000825 */
[----:B-1-3-5:R-:W-:Y:S05]  /*2af0*/  CALL.REL.NOINC `($__internal_1_$__cuda_sm10x_tcgen05_guardrail_trap_phase_invalid_during_alloc) ;  /* 0x0000005c00a87944 */ /* 0x02afea0003c00000 */
.L_x_48:
[----:B------:R-:W-:Y:S05]  /*2b00*/  WARPSYNC.ALL ;  /* 0x0000000000007948 */ /* 0x000fea0003800000 */
[----:B------:R-:W2:Y:S01]  /*2b10*/  S2UR UR6, SR_CgaCtaId ;  /* 0x00000000000679c3 */ /* 0x000ea20000008800 */
[----:B------:R-:W-:Y:S01]  /*2b20*/  UMOV UR4, 0x400 ;  /* 0x0000040000047882 */ /* 0x000fe20000000000 */
[----:B------:R-:W-:-:S06]  /*2b30*/  NOP ;  /* 0x0000000000007918 */ /* 0x000fcc0000000000 */
[----:B------:R-:W-:Y:S06]  /*2b40*/  BAR.ARV 0x6, 0xa0 ;  /* 0x0182800000007b1d */ /* 0x000fec0000002000 */
[----:B------:R-:W4:Y:S01]  /*2b50*/  LDCU UR7, c[0x0][0x38c] ;  /* 0x00007180ff0777ac */ /* 0x000f220008000800 */
[----:B------:R-:W-:Y:S01]  /*2b60*/  IMAD.MOV.U32 R11, RZ, RZ, 0x1 ;  /* 0x00000001ff0b7424 */ /* 0x000fe200078e00ff */
[----:B------:R-:W-:Y:S01]  /*2b70*/  CS2R R8, SRZ ;  /* 0x0000000000087805 */ /* 0x000fe2000001ff00 */
[----:B------:R-:W-:Y:S01]  /*2b80*/  IMAD.MOV.U32 R10, RZ, RZ, RZ ;  /* 0x000000ffff0a7224 */ /* 0x000fe200078e00ff */
[----:B------:R-:W-:Y:S01]  /*2b90*/  UMOV UR18, URZ ;  /* 0x000000ff00127c82 */ /* 0x000fe20008000000 */
[----:B------:R-:W-:Y:S01]  /*2ba0*/  UMOV UR17, URZ ;  /* 0x000000ff00117c82 */ /* 0x000fe20008000000 */
[----:B------:R-:W-:Y:S01]  /*2bb0*/  UMOV UR22, 0x0 ;  /* 0x0000000000167882 */ /* 0x000fe20000000000 */
[----:B------:R-:W-:Y:S01]  /*2bc0*/  UMOV UR23, 0x82004a0 ;  /* 0x082004a000177882 */ /* 0x000fe20000000000 */
[----:B------:R-:W-:Y:S01]  /*2bd0*/  UMOV UR20, 0x0 ;  /* 0x0000000000147882 */ /* 0x000fe20000000000 */
[----:B------:R-:W-:Y:S01]  /*2be0*/  UMOV UR21, 0x82004a0 ;  /* 0x082004a000157882 */ /* 0x000fe20000000000 */
[----:B--2---:R-:W-:Y:S01]  /*2bf0*/  ULEA UR6, UR6, UR4, 0x18 ;  /* 0x0000000406067291 */ /* 0x004fe2000f8ec0ff */
[----:B------:R-:W2:Y:S03]  /*2c00*/  LDCU UR4, c[0x0][0x38c] ;  /* 0x00007180ff0477ac */ /* 0x000ea60008000800 */
[----:B------:R-:W-:-:S02]  /*2c10*/  UIADD3 UR11, UPT, UPT, UR6, 0x8400, URZ ;  /* 0x00008400060b7890 */ /* 0x000fc4000fffe0ff */
[----:B----4-:R-:W-:-:S03]  /*2c20*/  UIADD3 UR7, UPT, UPT, UR7, 0x3f, URZ ;  /* 0x0000003f07077890 */ /* 0x010fc6000fffe0ff */
[----:B-1----:R-:W1:Y:S01]  /*2c30*/  LDS R0, [UR6+0x100] ;  /* 0x00010006ff007984 */ /* 0x002e620008000800 */
[----:B------:R-:W-:Y:S02]  /*2c40*/  UIADD3 UR12, UPT, UPT, UR6, 0xc400, URZ ;  /* 0x0000c400060c7890 */ /* 0x000fe4000fffe0ff */
[----:B------:R-:W-:Y:S02]  /*2c50*/  USHF.R.S32.HI UR5, URZ, 0x1f, UR7 ;  /* 0x0000001fff057899 */ /* 0x000fe40008011407 */
[----:B------:R-:W-:Y:S02]  /*2c60*/  USHF.R.U32.HI UR11, URZ, 0x4, UR11 ;  /* 0x00000004ff0b7899 */ /* 0x000fe4000801160b */
[----:B------:R-:W-:Y:S02]  /*2c70*/  ULEA.HI UR5, UR5, UR7, URZ, 0x6 ;  /* 0x0000000705057291 */ /* 0x000fe4000f8f30ff */
[----:B------:R-:W-:Y:S02]  /*2c80*/  USHF.R.U32.HI UR12, URZ, 0x4, UR12 ;  /* 0x00000004ff0c7899 */ /* 0x000fe4000801160c */
[----:B------:R-:W-:-:S02]  /*2c90*/  USHF.R.S32.HI UR5, URZ, 0x6, UR5 ;  /* 0x00000006ff057899 */ /* 0x000fc40008011405 */
[----:B------:R-:W-:Y:S02]  /*2ca0*/  ULOP3.LUT UR11, UR11, 0x3fff, URZ, 0xc0, !UPT ;  /* 0x00003fff0b0b7892 */ /* 0x000fe4000f8ec0ff */
[----:B------:R-:W-:Y:S02]  /*2cb0*/  UISETP.LT.AND UP0, UPT, UR5, 0x1, UPT ;  /* 0x000000010500788c */ /* 0x000fe4000bf01270 */
[----:B------:R-:W-:Y:S02]  /*2cc0*/  ULOP3.LUT UR12, UR12, 0x3fff, URZ, 0xc0, !UPT ;  /* 0x00003fff0c0c7892 */ /* 0x000fe4000f8ec0ff */
[----:B------:R-:W-:Y:S02]  /*2cd0*/  USEL UR10, UR5, 0x1, !UP0 ;  /* 0x00000001050a7887 */ /* 0x000fe4000c000000 */
[----:B------:R-:W-:Y:S02]  /*2ce0*/  ULOP3.LUT UR11, UR11, 0x10000, URZ, 0xfc, !UPT ;  /* 0x000100000b0b7892 */ /* 0x000fe4000f8efcff */
[----:B------:R-:W-:-:S02]  /*2cf0*/  ULOP3.LUT UR12, UR12, 0x10000, URZ, 0xfc, !UPT ;  /* 0x000100000c0c7892 */ /* 0x000fc4000f8efcff */
[----:B------:R-:W-:Y:S02]  /*2d00*/  UIADD3 UR10, UPT, UPT, -UR10, URZ, URZ ;  /* 0x000000ff0a0a7290 */ /* 0x000fe4000fffe1ff */
[----:B--2---:R-:W-:Y:S01]  /*2d10*/  UISETP.GE.AND UP3, UPT, UR4, 0x1, UPT ;  /* 0x000000010400788c */ /* 0x004fe2000bf66270 */
[----:B-1----:R-:W-:-:S15]  /*2d20*/  R2UR UR19, R0 ;  /* 0x00000000001372ca */ /* 0x002fde00000e0000 */
.L_x_57:
[----:B------:R-:W-:Y:S02]  /*2d30*/  LEA R0, R10, UR6, 0x3 ;  /* 0x000000060a007c11 */ /* 0x000fe4000f8e18ff */
[----:B------:R-:W-:Y:S02]  /*2d40*/  SHF.L.U32 R5, R9, 0x1f, RZ ;  /* 0x0000001f09057819 */ /* 0x000fe400000006ff */
[----:B------:R-:W-:Y:S01]  /*2d50*/  PLOP3.LUT P0, PT, PT, PT, UP3, 0x80, 0x8 ;  /* 0x000000000008781c */ /* 0x000fe20003f0f038 */
[----:B------:R-:W-:Y:S01]  /*2d60*/  VIADD R3, R0, 0x60 ;  /* 0x0000006000037836 */ /* 0x000fe20000000000 */
[----:B-1----:R-:W1:Y:S02]  /*2d70*/  SYNCS.PHASECHK.TRANS64.TRYWAIT P1, [R0+URZ+0x50], R5 ;  /* 0x00005005000075a7 */ /* 0x002e6400080211ff */
[----:B-1--4-:R-:W-:Y:S09]  /*2d80*/  @!P1 BRA `(.L_x_51) ;  /* 0x0000005400909947 */ /* 0x012ff20003800000 */
.L_x_114:
[----:B------:R-:W-:Y:S01]  /*2d90*/  LEA R4, R10, UR6, 0x4 ;  /* 0x000000060a047c11 */ /* 0x000fe2000f8e20ff */
[----:B------:R-:W-:Y:S01]  /*2da0*/  @UP3 ULEA UR4, UR17, UR6, 0x3 ;  /* 0x0000000611043291 */ /* 0x000fe2000f8e18ff */
[----:B------:R-:W-:Y:S01]  /*2db0*/  PLOP3.LUT P2, PT, PT, PT, PT, 0x80, 0x8 ;  /* 0x000000000008781c */ /* 0x000fe20003f4f070 */
[----:B------:R-:W-:Y:S01]  /*2dc0*/  ULEA UR8, UR18, UR6, 0x3 ;  /* 0x0000000612087291 */ /* 0x000fe2000f8e18ff */
[----:B------:R-:W-:Y:S01]  /*2dd0*/  PRMT R3, RZ, 0x654, R3 ;  /* 0x00000654ff037816 */ /* 0x000fe20000000003 */
[----:B------:R-:W-:Y:S01]  /*2de0*/  ULEA UR9, UR18, UR19, 0x7 ;  /* 0x0000001312097291 */ /* 0x000fe2000f8e38ff */
[----:B-1----:R-:W1:Y:S01]  /*2df0*/  LDS.128 R4, [R4+0xe0] ;  /* 0x0000e00004047984 */ /* 0x002e620000000c00 */
[----:B------:R-:W-:Y:S02]  /*2e00*/  @P0 SHF.L.U32 R2, R8, 0x1f, RZ ;  /* 0x0000001f08020819 */ /* 0x000fe400000006ff */
[----:B------:R-:W-:Y:S01]  /*2e10*/  SHF.L.U32 R0, R11, 0x1f, RZ ;  /* 0x0000001f0b007819 */ /* 0x000fe200000006ff */
[----:B------:R-:W-:Y:S01]  /*2e20*/  @!PT LDS RZ, [RZ] ;  /* 0x00000000fffff984 */ /* 0x000fe20000000800 */
[----:B------:R-:W-:Y:S01]  /*2e30*/  @!PT LDS RZ, [RZ] ;  /* 0x00000000fffff984 */ /* 0x000fe20000000800 */
[----:B------:R-:W-:Y:S01]  /*2e40*/  @!PT LDS RZ, [RZ] ;  /* 0x00000000fffff984 */ /* 0x000fe20000000800 */
[----:B------:R-:W-:Y:S01]  /*2e50*/  @!PT LDS RZ, [RZ] ;  /* 0x00000000fffff984 */ /* 0x000fe20000000800 */
[----:B------:R2:W-:Y:S06]  /*2e60*/  MEMBAR.ALL.CTA ;  /* 0x0000000000007992 */ /* 0x0005ec0000008000 */
[----:B--2---:R-:W2:Y:S02]  /*2e70*/  FENCE.VIEW.ASYNC.S ;  /* 0x00000000000073c6 */ /* 0x004ea40000000000 */
[----:B--2---:R2:W-:Y:S01]  /*2e80*/  SYNCS.ARRIVE.TRANS64.RED.A1T0 RZ, [R3+URZ], RZ ;  /* 0x000000ff03ff79a7 */ /* 0x0045e200081004ff */
[----:B------:R2:W4:Y:S01]  /*2e90*/  @P0 SYNCS.PHASECHK.TRANS64.TRYWAIT P2, [UR4], R2 ;  /* 0x00000002ff0005a7 */ /* 0x0005220008041104 */
[----:B-1----:R-:W-:Y:S01]  /*2ea0*/  LOP3.LUT P1, RZ, R6, 0x1, RZ, 0xc0, !PT ;  /* 0x0000000106ff7812 */ /* 0x002fe2000782c0ff */
[----:B------:R-:W1:Y:S02]  /*2eb0*/  SYNCS.PHASECHK.TRANS64.TRYWAIT P0, [UR8+0x90], R0 ;  /* 0x00009000ff0075a7 */ /* 0x000e640008001108 */
[----:B-12-4-:R-:W-:Y:S10]  /*2ec0*/  @!P0 BRA `(.L_x_52) ;  /* 0x0000005400548947 */ /* 0x016ff40003800000 */
.L_x_116:
[----:B------:R-:W-:Y:S01]  /*2ed0*/  IADD3 R10, PT, PT, R10, 0x1, RZ ;  /* 0x000000010a0a7810 */ /* 0x000fe20007ffe0ff */
[----:B------:R-:W-:Y:S06]  /*2ee0*/  BRA.U !UP3, `(.L_x_53) ;  /* 0x000000010b987547 */ /* 0x000fec000b800000 */
[----:B------:R-:W-:Y:S01]  /*2ef0*/  UPLOP3.LUT UP4, UPT, UPT, UPT, UPT, 0x40, 0x4 ;  /* 0x000000000004789c */ /* 0x000fe20003f8e870 */
[----:B------:R-:W-:Y:S01]  /*2f00*/  UMOV UR16, UR10 ;  /* 0x0000000a00107c82 */ /* 0x000fe20008000000 */
[----:B------:R-:W-:Y:S01]  /*2f10*/  UMOV UR15, UR5 ;  /* 0x00000005000f7c82 */ /* 0x000fe20008000000 */
[----:B------:R-:W-:-:S08]  /*2f20*/  UMOV UR14, UR17 ;  /* 0x00000011000e7c82 */ /* 0x000fd00008000000 */
.L_x_56:
[----:B------:R-:W-:Y:S02]  /*2f30*/  UIADD3 UR16, UPT, UPT, UR16, 0x1, URZ ;  /* 0x0000000110107890 */ /* 0x000fe4000fffe0ff */
[----:B--2---:R-:W-:Y:S02]  /*2f40*/  ULEA UR7, UR14, UR6, 0x3 ;  /* 0x000000060e077291 */ /* 0x004fe4000f8e18ff */
[----:B------:R-:W-:Y:S01]  /*2f50*/  UISETP.NE.AND UP0, UPT, UR16, URZ, UPT ;  /* 0x000000ff1000728c */ /* 0x000fe2000bf05270 */
[----:B----4-:R-:W-:Y:S10]  /*2f60*/  @P2 BRA `(.L_x_54) ;  /* 0x00000000000c2947 */ /* 0x010ff40003800000 */
[----:B-1----:R-:W-:Y:S04]  /*2f70*/  SHF.L.U32 R3, R8, 0x1f, RZ ;  /* 0x0000001f08037819 */ /* 0x002fe800000006ff */
[----:B------:R-:W1:Y:S02]  /*2f80*/  SYNCS.PHASECHK.TRANS64.TRYWAIT P0, [UR7], R3 ;  /* 0x00000003ff0075a7 */ /* 0x000e640008001107 */
[----:B-1----:R-:W-:Y:S05]  /*2f90*/  @!P0 BRA `(.L_x_55) ;  /* 0x0000005400388947 */ /* 0x002fea0003800000 */
.L_x_54:
[----:B------:R-:W-:Y:S01]  /*2fa0*/  UISETP.NE.AND UP1, UPT, UR15, 0x1, UPT ;  /* 0x000000010f00788c */ /* 0x000fe2000bf25270 */
[----:B------:R-:W-:Y:S01]  /*2fb0*/  PLOP3.LUT P2, PT, PT, PT, PT, 0x80, 0x8 ;  /* 0x000000000008781c */ /* 0x000fe20003f4f070 */
[----:B------:R-:W-:Y:S02]  /*2fc0*/  UIADD3 UR17, UPT, UPT, UR14, 0x1, URZ ;  /* 0x000000010e117890 */ /* 0x000fe4000fffe0ff */
[----:B------:R-:W-:Y:S02]  /*2fd0*/  ULEA UR24, UR14, UR12, 0x9 ;  /* 0x0000000c0e187291 */ /* 0x000fe4000f8e48ff */
[----:B------:R-:W-:Y:S01]  /*2fe0*/  UISETP.NE.AND UP2, UPT, UR17, 0x2, UPT ;  /* 0x000000021100788c */ /* 0x000fe2000bf45270 */
[----:B------:R-:W-:Y:S01]  /*2ff0*/  PLOP3.LUT P0, PT, PT, PT, UP1, 0x80, 0x8 ;  /* 0x000000000008781c */ /* 0x000fe20003f0f018 */
[----:B------:R-:W-:Y:S02]  /*3000*/  ULEA UR26, UR14, UR11, 0x9 ;  /* 0x0000000b0e1a7291 */ /* 0x000fe4000f8e48ff */
[----:B------:R-:W-:Y:S02]  /*3010*/  USEL UR13, URZ, 0x1, UP2 ;  /* 0x00000001ff0d7887 */ /* 0x000fe40009000000 */
[----:B------:R-:W-:Y:S02]  /*3020*/  USEL UR17, UR17, URZ, UP2 ;  /* 0x000000ff11117287 */ /* 0x000fe40009000000 */
[----:B------:R-:W-:Y:S02]  /*3030*/  UIADD3 UR30, UPT, UPT, UR24, 0x2, URZ ;  /* 0x00000002181e7890 */ /* 0x000fe4000fffe0ff */
[----:B------:R-:W-:Y:S01]  /*3040*/  @UP1 ULEA UR4, UR17, UR6, 0x3 ;  /* 0x0000000611041291 */ /* 0x000fe2000f8e18ff */
[----:B------:R-:W-:Y:S01]  /*3050*/  LOP3.LUT R8, R8, UR13, RZ, 0x3c, !PT ;  /* 0x0000000d08087c12 */ /* 0x000fe2000f8e3cff */
[----:B------:R-:W-:Y:S02]  /*3060*/  UIADD3 UR28, UPT, UPT, UR26, 0x2, URZ ;  /* 0x000000021a1c7890 */ /* 0x000fe4000fffe0ff */
[----:B------:R-:W-:Y:S01]  /*3070*/  UIADD3 UR7, UPT, UPT, UR7, 0x10, URZ ;  /* 0x0000001007077890 */ /* 0x000fe2000fffe0ff */
[----:B-1----:R-:W-:Y:S01]  /*3080*/  @P0 SHF.L.U32 R0, R8, 0x1f, RZ ;  /* 0x0000001f08000819 */ /* 0x002fe200000006ff */
[----:B------:R-:W-:Y:S01]  /*3090*/  UMOV UR25, 0x80004020 ;  /* 0x8000402000197882 */ /* 0x000fe20000000000 */
[----:B------:R-:W-:Y:S01]  /*30a0*/  UMOV UR27, 0x80004020 ;  /* 0x80004020001b7882 */ /* 0x000fe20000000000 */
[----:B------:R-:W-:Y:S01]  /*30b0*/  UMOV UR31, 0x80004020 ;  /* 0x80004020001f7882 */ /* 0x000fe20000000000 */
[----:B------:R2:W4:Y:S01]  /*30c0*/  @P0 SYNCS.PHASECHK.TRANS64.TRYWAIT P2, [UR4], R0 ;  /* 0x00000000ff0005a7 */ /* 0x0005220008041104 */
[----:B------:R-:W-:Y:S01]  /*30d0*/  UIADD3 UR15, UPT, UPT, UR15, -0x1, URZ ;  /* 0xffffffff0f0f7890 */ /* 0x000fe2000fffe0ff */
[----:B------:R2:W-:Y:S01]  /*30e0*/  UTCIMMA gdesc[UR26], gdesc[UR24], tmem[UR9], tmem[UR22], idesc[UR23], UP4 ;  /* 0x00ff16181a0075ea */ /* 0x0005e2000a000109 */
[----:B------:R-:W-:Y:S01]  /*30f0*/  UPLOP3.LUT UP4, UPT, UPT, UPT, UPT, 0x80, 0x8 ;  /* 0x000000000008789c */ /* 0x000fe20003f8f070 */
[----:B------:R-:W-:Y:S01]  /*3100*/  UMOV UR29, 0x80004020 ;  /* 0x80004020001d7882 */ /* 0x000fe20000000000 */
[----:B------:R-:W-:Y:S01]  /*3110*/  UMOV UR14, UR17 ;  /* 0x00000011000e7c82 */ /* 0x000fe20008000000 */
[----:B------:R2:W-:Y:S01]  /*3120*/  UTCIMMA gdesc[UR28], gdesc[UR30], tmem[UR9], tmem[UR20], idesc[UR21], UPT ;  /* 0x00ff141e1c0075ea */ /* 0x0005e2000b800109 */
[----:B------:R2:W-:Y:S01]  /*3130*/  UTCBAR [UR7], URZ ;  /* 0x000000ff070073e9 */ /* 0x0005e200080000ff */
[----:B------:R-:W-:Y:S06]  /*3140*/  BRA.U UP0, `(.L_x_56) ;  /* 0xfffffffd00787547 */ /* 0x000fec000b83ffff */
.L_x_53:
[----:B------:R-:W-:Y:S01]  /*3150*/  UIADD3 UR18, UPT, UPT, UR18, 0x1, URZ ;  /* 0x0000000112127890 */ /* 0x000fe2000fffe0ff */
[C---:B------:R-:W-:Y:S01]  /*3160*/  ISETP.NE.AND P0, PT, R10.reuse, 0x2, PT ;  /* 0x000000020a00780c */ /* 0x040fe20003f05270 */
[----:B------:R-:W-:Y:S02]  /*3170*/  UIADD3 UR8, UPT, UPT, UR8, 0x70, URZ ;  /* 0x0000007008087890 */ /* 0x000fe4000fffe0ff */
[----:B------:R-:W-:Y:S01]  /*3180*/  UISETP.NE.AND UP0, UPT, UR18, 0x4, UPT ;  /* 0x000000041200788c */ /* 0x000fe2000bf05270 */
[----:B-12---:R-:W-:Y:S02]  /*3190*/  SEL R0, RZ, 0x1, P0 ;  /* 0x00000001ff007807 */ /* 0x006fe40000000000 */
[----:B------:R-:W-:Y:S01]  /*31a0*/  SEL R10, R10, RZ, P0 ;  /* 0x000000ff0a0a7207 */ /* 0x000fe20000000000 */
[----:B------:R-:W-:Y:S01]  /*31b0*/  USEL UR4, URZ, 0x1, UP0 ;  /* 0x00000001ff047887 */ /* 0x000fe20008000000 */
[----:B------:R-:W-:Y:S01]  /*31c0*/  LOP3.LUT R9, R9, R0, RZ, 0x3c, !PT ;  /* 0x0000000009097212 */ /* 0x000fe200078e3cff */
[----:B------:R-:W-:Y:S01]  /*31d0*/  USEL UR18, UR18, URZ, UP0 ;  /* 0x000000ff12127287 */ /* 0x000fe20008000000 */
[----:B------:R1:W-:Y:S03]  /*31e0*/  UTCBAR [UR8], URZ ;  /* 0x000000ff080073e9 */ /* 0x0003e600080000ff */
[----:B------:R-:W-:Y:S01]  /*31f0*/  LOP3.LUT R11, R11, UR4, RZ, 0x3c, !PT ;  /* 0x000000040b0b7c12 */ /* 0x000fe2000f8e3cff */
[----:B------:R-:W-:Y:S07]  /*3200*/  @P1 BRA `(.L_x_57) ;  /* 0xfffffff800c81947 */ /* 0x000fee000383ffff */
[----:B------:R-:W2:Y:S01]  /*3210*/  S2UR UR4, SR_CgaCtaId ;  /* 0x00000000000479c3 */ /* 0x000ea20000008800 */
[----:B------:R-:W-:Y:S01]  /*3220*/  ELECT P0, URZ, PT ;  /* 0x0000000000ff782f */ /* 0x000fe20003800000 */
[----:B------:R-:W-:Y:S01]  /*3230*/  IMAD.MOV.U32 R0, RZ, RZ, 0x1 ;  /* 0x00000001ff007424 */ /* 0x000fe200078e00ff */
[----:B------:R-:W-:Y:S01]  /*3240*/  UIADD3 UR6, UPT, UPT, UR6, 0x90, URZ ;  /* 0x0000009006067890 */ /* 0x000fe2000fffe0ff */
[----:B------:R-:W-:Y:S01]  /*3250*/  SHF.L.U32 R3, R11, 0x1f, RZ ;  /* 0x0000001f0b037819 */ /* 0x000fe200000006ff */
[----:B------:R-:W-:-:S03]  /*3260*/  UMOV UR5, 0x40 ;  /* 0x0000004000057882 */ /* 0x000fc60000000000 */
[----:B------:R-:W-:Y:S01]  /*3270*/  UVIRTCOUNT.DEALLOC.SMPOOL 0x80 ;  /* 0x000000800000784c */ /* 0x000fe20000000000 */
[----:B--2---:R-:W-:Y:S02]  /*3280*/  ULEA UR4, UR4, UR5, 0x18 ;  /* 0x0000000504047291 */ /* 0x004fe4000f8ec0ff */
[----:B------:R-:W-:-:S07]  /*3290*/  ULEA UR5, UR18, UR6, 0x3 ;  /* 0x0000000612057291 */ /* 0x000fce000f8e18ff */
[----:B------:R2:W-:Y:S02]  /*32a0*/  @P0 STS.U8 [UR4+0x1c], R0 ;  /* 0x00001c00ff000988 */ /* 0x0005e40008000004 */
[----:B------:R-:W3:Y:S02]  /*32b0*/  SYNCS.PHASECHK.TRANS64.TRYWAIT P0, [UR5], R3 ;  /* 0x00000003ff0075a7 */ /* 0x000ee40008001105 */
[----:B--23--:R-:W-:Y:S05]  /*32c0*/  @!P0 BRA `(.L_x_58) ;  /* 0x0000005000848947 */ /* 0x00cfea0003800000 */
.L_x_119:
[----:B------:R-:W-:-:S04]  /*32d0*/  UIADD3 UR7, UPT, UPT, UR18, 0x1, URZ ;  /* 0x0000000112077890 */ /* 0x000fc8000fffe0ff */
[----:B------:R-:W-:-:S04]  /*32e0*/  UISETP.NE.AND UP0, UPT, UR7, 0x4, UPT ;  /* 0x000000040700788c */ /* 0x000fc8000bf05270 */
[----:B-1----:R-:W-:Y:S02]  /*32f0*/  USEL UR8, URZ, 0x1, UP0 ;  /* 0x00000001ff087887 */ /* 0x002fe40008000000 */
[----:B------:R-:W-:-:S04]  /*3300*/  USEL UR7, UR7, URZ, UP0 ;  /* 0x000000ff07077287 */ /* 0x000fc80008000000 */
[----:B------:R-:W-:Y:S01]  /*3310*/  ULEA UR5, UR7, UR6, 0x3 ;  /* 0x0000000607057291 */ /* 0x000fe2000f8e18ff */
[----:B------:R-:W-:-:S04]  /*3320*/  LOP3.LUT R2, R11, UR8, RZ, 0x3c, !PT ;  /* 0x000000080b027c12 */ /* 0x000fc8000f8e3cff */
[----:B--2---:R-:W-:-:S04]  /*3330*/  SHF.L.U32 R3, R2, 0x1f, RZ ;  /* 0x0000001f02037819 */ /* 0x004fc800000006ff */
[----:B------:R-:W1:Y:S02]  /*3340*/  SYNCS.PHASECHK.TRANS64.TRYWAIT P0, [UR5], R3 ;  /* 0x00000003ff0075a7 */ /* 0x000e640008001105 */
[----:B-1----:R-:W-:Y:S05]  /*3350*/  @!P0 BRA `(.L_x_59) ;  /* 0x0000005000788947 */ /* 0x002fea0003800000 */
.L_x_121:
[----:B------:R-:W-:-:S04]  /*3360*/  UIADD3 UR7, UPT, UPT, UR7, 0x1, URZ ;  /* 0x0000000107077890 */ /* 0x000fc8000fffe0ff */
[----:B------:R-:W-:-:S04]  /*3370*/  UISETP.NE.AND UP0, UPT, UR7, 0x4, UPT ;  /* 0x000000040700788c */ /* 0x000fc8000bf05270 */
[----:B------:R-:W-:Y:S02]  /*3380*/  USEL UR8, URZ, 0x1, UP0 ;  /* 0x00000001ff087887 */ /* 0x000fe40008000000 */
[----:B------:R-:W-:-:S04]  /*3390*/  USEL UR7, UR7, URZ, UP0 ;  /* 0x000000ff07077287 */ /* 0x000fc80008000000 */
[----:B------:R-:W-:Y:S01]  /*33a0*/  ULEA UR5, UR7, UR6, 0x3 ;  /* 0x0000000607057291 */ /* 0x000fe2000f8e18ff */
[----:B------:R-:W-:-:S04]  /*33b0*/  LOP3.LUT R2, R2, UR8, RZ, 0x3c, !PT ;  /* 0x0000000802027c12 */ /* 0x000fc8000f8e3cff */
[----:B-1----:R-:W-:-:S04]  /*33c0*/  SHF.L.U32 R3, R2, 0x1f, RZ ;  /* 0x0000001f02037819 */ /* 0x002fc800000006ff */
[----:B------:R-:W1:Y:S02]  /*33d0*/  SYNCS.PHASECHK.TRANS64.TRYWAIT P0, [UR5], R3 ;  /* 0x00000003ff0075a7 */ /* 0x000e640008001105 */
[----:B-1----:R-:W-:Y:S05]  /*33e0*/  @!P0 BRA `(.L_x_60) ;  /* 0x00000050006c8947 */ /* 0x002fea0003800000 */
.L_x_123:
[----:B------:R-:W-:-:S04]  /*33f0*/  UIADD3 UR7, UPT, UPT, UR7, 0x1, URZ ;  /* 0x0000000107077890 */ /* 0x000fc8000fffe0ff */
[----:B------:R-:W-:-:S04]  /*3400*/  UISETP.NE.AND UP0, UPT, UR7, 0x4, UPT ;  /* 0x000000040700788c */ /* 0x000fc8000bf05270 */
[----:B------:R-:W-:Y:S02]  /*3410*/  USEL UR5, URZ, 0x1, UP0 ;  /* 0x00000001ff057887 */ /* 0x000fe40008000000 */
[----:B------:R-:W-:-:S04]  /*3420*/  USEL UR7, UR7, URZ, UP0 ;  /* 0x000000ff07077287 */ /* 0x000fc80008000000 */
[----:B------:R-:W-:Y:S01]  /*3430*/  ULEA UR7, UR7, UR6, 0x3 ;  /* 0x0000000607077291 */ /* 0x000fe2000f8e18ff */
[----:B-1----:R-:W-:-:S04]  /*3440*/  LOP3.LUT R3, R2, UR5, RZ, 0x3c, !PT ;  /* 0x0000000502037c12 */ /* 0x002fc8000f8e3cff */
[----:B------:R-:W-:-:S04]  /*3450*/  SHF.L.U32 R3, R3, 0x1f, RZ ;  /* 0x0000001f03037819 */ /* 0x000fc800000006ff */
[----:B------:R-:W1:Y:S02]  /*3460*/  SYNCS.PHASECHK.TRANS64.TRYWAIT P0, [UR7], R3 ;  /* 0x00000003ff0075a7 */ /* 0x000e640008001107 */
[----:B-1----:R-:W-:Y:S05]  /*3470*/  @!P0 BRA `(.L_x_61) ;  /* 0x0000005000608947 */ /* 0x002fea0003800000 */
.L_x_125:
[----:B------:R-:W-:Y:S01]  /*3480*/  NOP ;  /* 0x0000000000007918 */ /* 0x000fe20000000000 */
[----:B-1----:R-:W1:Y:S01]  /*3490*/  LDS R0, [UR4+0x14] ;  /* 0x00001404ff007984 */ /* 0x002e620008000800 */
[----:B------:R-:W-:Y:S01]  /*34a0*/  ULOP3.LUT UR6, UR19, 0xffff, URZ, 0xc0, !UPT ;  /* 0x0000ffff13067892 */ /* 0x000fe2000f8ec0ff */
[----:B------:R-:W-:Y:S01]  /*34b0*/  UMOV UR8, 0xffff ;  /* 0x0000ffff00087882 */ /* 0x000fe20000000000 */
[----:B------:R-:W-:Y:S02]  /*34c0*/  UMOV UR5, 0x1 ;  /* 0x0000000100057882 */ /* 0x000fe40000000000 */
[----:B------:R-:W-:-:S04]  /*34d0*/  USHF.R.U32.HI UR6, URZ, 0x5, UR6 ;  /* 0x00000005ff067899 */ /* 0x000fc80008011606 */
[----:B------:R-:W-:Y:S02]  /*34e0*/  USHF.L.U32 UR8, UR8, UR6, URZ ;  /* 0x0000000608087299 */ /* 0x000fe400080006ff */
[----:B------:R-:W-:-:S04]  /*34f0*/  USHF.L.U32 UR5, UR5, UR6, URZ ;  /* 0x0000000605057299 */ /* 0x000fc800080006ff */
[----:B-1----:R-:W-:-:S04]  /*3500*/  LOP3.LUT R0, R0, UR8, RZ, 0xc0, !PT ;  /* 0x0000000800007c12 */ /* 0x002fc8000f8ec0ff */
[----:B------:R-:W-:-:S13]  /*3510*/  ISETP.NE.AND P0, PT, R0, UR8, PT ;  /* 0x0000000800007c0c */ /* 0x000fda000bf05270 */
[----:B------:R-:W-:Y:S05]  /*3520*/  @P0 BRA `(.L_x_62) ;  /* 0x0000000000580947 */ /* 0x000fea0003800000 */
[----:B------:R-:W1:Y:S02]  /*3530*/  LDS R0, [UR4+0x18] ;  /* 0x00001804ff007984 */ /* 0x000e640008000800 */
[----:B-1----:R-:W-:-:S04]  /*3540*/  LOP3.LUT R0, R0, UR5, RZ, 0xc0, !PT ;  /* 0x0000000500007c12 */ /* 0x002fc8000f8ec0ff */
[----:B------:R-:W-:-:S13]  /*3550*/  ISETP.NE.AND P0, PT, R0, UR5, PT ;  /* 0x0000000500007c0c */ /* 0x000fda000bf05270 */
[----:B------:R-:W-:Y:S05]  /*3560*/  @P0 BRA `(.L_x_63) ;  /* 0x00000000003c0947 */ /* 0x000fea0003800000 */
[----:B------:R-:W1:Y:S01]  /*3570*/  S2R R2, SR_LANEID ;  /* 0x0000000000027919 */ /* 0x000e620000000000 */
[----:B------:R-:W-:Y:S01]  /*3580*/  ULOP3.LUT UR8, URZ, UR8, URZ, 0x33, !UPT ;  /* 0x00000008ff087292 */ /* 0x000fe2000f8e33ff */
[----:B------:R-:W-:Y:S01]  /*3590*/  LOP3.LUT R4, RZ, UR5, RZ, 0x33, !PT ;  /* 0x00000005ff047c12 */ /* 0x000fe2000f8e33ff */
[----:B------:R-:W-:Y:S02]  /*35a0*/  VOTEU.ANY UR7, UPT, PT ;  /* 0x0000000000077886 */ /* 0x000fe400038e0100 */
[----:B------:R-:W-:Y:S01]  /*35b0*/  UFLO.U32 UR7, UR7 ;  /* 0x00000007000772bd */ /* 0x000fe200080e0000 */
[----:B------:R-:W2:Y:S01]  /*35c0*/  REDUX UR5, R4 ;  /* 0x00000000040573c4 */ /* 0x000ea20000000000 */
[----:B------:R-:W-:-:S06]  /*35d0*/  IMAD.U32 R0, RZ, RZ, UR8 ;  /* 0x00000008ff007e24 */ /* 0x000fcc000f8e00ff */
[----:B------:R3:W-:Y:S01]  /*35e0*/  UTCATOMSWS.AND URZ, UR8 ;  /* 0x0000000800ff79e3 */ /* 0x0007e20008000000 */
[----:B------:R-:W4:Y:S01]  /*35f0*/  REDUX UR6, R0 ;  /* 0x00000000000673c4 */ /* 0x000f220000000000 */
[----:B-1----:R-:W-:Y:S01]  /*3600*/  ISETP.EQ.U32.AND P0, PT, R2, UR7, PT ;  /* 0x0000000702007c0c */ /* 0x002fe2000bf02070 */
[----:B--2---:R-:W-:Y:S01]  /*3610*/  IMAD.U32 R2, RZ, RZ, UR5 ;  /* 0x00000005ff027e24 */ /* 0x004fe2000f8e00ff */
[----:B----4-:R-:W-:-:S11]  /*3620*/  MOV R3, UR6 ;  /* 0x0000000600037c02 */ /* 0x010fd60008000f00 */
[----:B------:R3:W-:Y:S04]  /*3630*/  @P0 ATOMS.AND RZ, [UR4+0x14], R3 ;  /* 0x00001403ffff098c */ /* 0x0007e8000a800004 */
[----:B------:R3:W-:Y:S01]  /*3640*/  @P0 ATOMS.AND RZ, [UR4+0x18], R2 ;  /* 0x00001802ffff098c */ /* 0x0007e2000a800004 */
[----:B------:R-:W-:Y:S05]  /*3650*/  BRA `(.L_x_64) ;  /* 0x0000000000147947 */ /* 0x000fea0003800000 */
.L_x_63:
[----:B------:R-:W-:Y:S02]  /*3660*/  MOV R2, 0x3680 ;  /* 0x0000368000027802 */ /* 0x000fe40000000f00 */
[----:B----45:R-:W-:Y:S05]  /*3670*/  CALL.REL.NOINC `($__internal_0_$__cuda_sm10x_tcgen05_guardrail_trap_col_being_dealloced_not_returned_by_alloc) ;  /* 0x0000005000bc7944 */ /* 0x030fea0003c00000 */
[----:B------:R-:W-:Y:S05]  /*3680*/  BRA `(.L_x_64) ;  /* 0x0000000000087947 */ /* 0x000fea0003800000 */
.L_x_62:
[----:B------:R-:W-:Y:S02]  /*3690*/  MOV R2, 0x36b0 ;  /* 0x000036b000027802 */ /* 0x000fe40000000f00 */
[----:B----45:R-:W-:Y:S05]  /*36a0*/  CALL.REL.NOINC `($__internal_2_$__cuda_sm10x_tcgen05_guardrail_trap_unallocated_columns_being_dealloced) ;  /* 0x0000005000c87944 */ /* 0x030fea0003c00000 */
.L_x_64:
[----:B------:R-:W-:Y:S01]  /*36b0*/  NOP ;  /* 0x0000000000007918 */ /* 0x000fe20000000000 */
[----:B---3--:R-:W-:Y:S05]  /*36c0*/  EXIT ;  /* 0x000000000000794d */ /* 0x008fea0003800000 */
.L_x_46:
[----:B------:R-:W-:-:S09]  /*36d0*/  UISETP.NE.OR UP2, UPT, UR8, 0x3, !UP2 ;  /* 0x000000030800788c */ /* 0x000fd2000d745670 */
[----:B------:R-:W-:Y:S05]  /*36e0*/  BRA.U UP2, `(.L_x_65) ;  /* 0x0000000d02407547 */ /* 0x000fea000b800000 */
[----:B------:R-:W1:Y:S01]  /*36f0*/  LDC R0, c[0x0][0xb30] ;  /* 0x0002cc00ff007b82 */ /* 0x000e620000000800 */
[----:B------:R-:W2:Y:S01]  /*3700*/  LDCU.64 UR8, c[0x0][0x888] ;  /* 0x00011100ff0877ac */ /* 0x000ea20008000a00 */
[----:B------:R-:W-:Y:S02]  /*3710*/  HFMA2 R29, -RZ, RZ, 0, 0 ;  /* 0x00000000ff1d7431 */ /* 0x000fe400000001ff */
[----:B------:R-:W-:Y:S01]  /*3720*/  IMAD.MOV.U32 R31, RZ, RZ, 0x1 ;  /* 0x00000001ff1f7424 */ /* 0x000fe200078e00ff */
[----:B------:R-:W-:Y:S01]  /*3730*/  MOV R23, 0x2000 ;  /* 0x0000200000177802 */ /* 0x000fe20000000f00 */
[----:B------:R-:W4:Y:S01]  /*3740*/  LDCU.64 UR4, c[0x0][0x890] ;  /* 0x00011200ff0477ac */ /* 0x000f220008000a00 */
[----:B------:R-:W-:Y:S01]  /*3750*/  IMAD.MOV.U32 R30, RZ, RZ, RZ ;  /* 0x000000ffff1e7224 */ /* 0x000fe200078e00ff */
[----:B------:R-:W3:Y:S01]  /*3760*/  LDC R19, c[0x0][0x370] ;  /* 0x0000dc00ff137b82 */ /* 0x000ee20000000800 */
[----:B------:R-:W-:Y:S01]  /*3770*/  UMOV UR7, 0x400 ;  /* 0x0000040000077882 */ /* 0x000fe20000000000 */
[----:B------:R-:W-:-:S02]  /*3780*/  UPLOP3.LUT UP1, UPT, UPT, UPT, UPT, 0x40, 0x4 ;  /* 0x000000000004789c */ /* 0x000fc40003f2e870 */
[----:B------:R-:W-:-:S04]  /*3790*/  ULEA UR7, UR37, UR7, 0x18 ;  /* 0x0000000725077291 */ /* 0x000fc8000f8ec0ff */
[----:B------:R-:W3:Y:S01]  /*37a0*/  LDC R2, c[0x0][0xb0c] ;  /* 0x0002c300ff027b82 */ /* 0x000ee20000000800 */
[----:B------:R-:W-:Y:S02]  /*37b0*/  UIADD3 UR13, UPT, UPT, UR7, 0x28, URZ ;  /* 0x00000028070d7890 */ /* 0x000fe4000fffe0ff */
[----:B--2---:R-:W-:Y:S02]  /*37c0*/  UISETP.NE.U32.AND UP2, UPT, UR8, URZ, UPT ;  /* 0x000000ff0800728c */ /* 0x004fe4000bf45070 */
[----:B------:R-:W-:Y:S02]  /*37d0*/  UIADD3 UR17, UPT, UPT, UR7, 0x20, URZ ;  /* 0x0000002007117890 */ /* 0x000fe4000fffe0ff */
[----:B----4-:R-:W-:Y:S01]  /*37e0*/  UISETP.NE.U32.AND UP3, UPT, UR4, URZ, UPT ;  /* 0x000000ff0400728c */ /* 0x010fe2000bf65070 */
[----:B------:R-:W2:Y:S01]  /*37f0*/  LDC R18, c[0x0][0xb20] ;  /* 0x0002c800ff127b82 */ /* 0x000ea20000000800 */
[----:B-1----:R-:W-:Y:S01]  /*3800*/  ISETP.NE.AND P1, PT, R0, 0x1, PT ;  /* 0x000000010000780c */ /* 0x002fe20003f25270 */
[----:B------:R-:W-:-:S02]  /*3810*/  UISETP.NE.AND.EX UP2, UPT, UR9, URZ, UPT, UP2 ;  /* 0x000000ff0900728c */ /* 0x000fc4000bf45320 */
[----:B------:R-:W-:Y:S02]  /*3820*/  UPRMT UR13, UR37, 0x654, UR13 ;  /* 0x00000654250d7896 */ /* 0x000fe4000800000d */
[----:B------:R-:W-:Y:S02]  /*3830*/  UISETP.NE.AND.EX UP3, UPT, UR5, URZ, UPT, UP3 ;  /* 0x000000ff0500728c */ /* 0x000fe4000bf65330 */
[----:B------:R-:W1:Y:S08]  /*3840*/  LDC.64 R32, c[0x0][0x348] ;  /* 0x0000d200ff207b82 */ /* 0x000e700000000a00 */
[----:B------:R-:W4:Y:S08]  /*3850*/  LDC.64 R16, c[0x0][0xb10] ;  /* 0x0002c400ff107b82 */ /* 0x000f300000000a00 */
[----:B------:R-:W1:Y:S08]  /*3860*/  LDC.64 R6, c[0x0][0xb18] ;  /* 0x0002c600ff067b82 */ /* 0x000e700000000a00 */
[----:B------:R-:W1:Y:S08]  /*3870*/  LDC.64 R4, c[0x0][0xb28] ;  /* 0x0002ca00ff047b82 */ /* 0x000e700000000a00 */
[----:B--23--:R-:W1:Y:S02]  /*3880*/  LDC R22, c[0x0][0x374] ;  /* 0x0000dd00ff167b82 */ /* 0x00ce640000000800 */
.L_x_74:
[C---:B------:R-:W-:Y:S02]  /*3890*/  LEA R0, R30.reuse, UR7, 0x3 ;  /* 0x000000071e007c11 */ /* 0x040fe4000f8e18ff */
[----:B------:R-:W-:Y:S02]  /*38a0*/  SHF.L.U32 R3, R29, 0x1f, RZ ;  /* 0x0000001f1d037819 */ /* 0x000fe400000006ff */
[----:B------:R-:W-:Y:S02]  /*38b0*/  LEA R24, R30, UR7, 0x4 ;  /* 0x000000071e187c11 */ /* 0x000fe4000f8e20ff */
[----:B--2---:R-:W2:Y:S02]  /*38c0*/  SYNCS.PHASECHK.TRANS64.TRYWAIT P0, [R0+URZ+0x50], R3 ;  /* 0x00005003000075a7 */ /* 0x004ea400080011ff */
[----:B--2---:R-:W-:Y:S05]  /*38d0*/  @!P0 BRA `(.L_x_66) ;  /* 0x0000004c00608947 */ /* 0x004fea0003800000 */
.L_x_126:
[----:B------:R-:W-:Y:S01]  /*38e0*/  ISETP.GE.AND P0, PT, R72, 0x1, PT ;  /* 0x000000014800780c */ /* 0x000fe20003f06270 */
[----:B------:R-:W3:Y:S01]  /*38f0*/  LDS.128 R24, [R24+0xe0] ;  /* 0x0000e00018187984 */ /* 0x000ee20000000c00 */
[----:B--2---:R-:W-:Y:S01]  /*3900*/  VIADD R0, R0, 0x60 ;  /* 0x0000006000007836 */ /* 0x004fe20000000000 */
[----:B------:R-:W-:Y:S01]  /*3910*/  @!PT LDS RZ, [RZ] ;  /* 0x00000000fffff984 */ /* 0x000fe20000000800 */
[----:B------:R-:W-:Y:S01]  /*3920*/  @!PT LDS RZ, [RZ] ;  /* 0x00000000fffff984 */ /* 0x000fe20000000800 */
[----:B------:R-:W-:Y:S01]  /*3930*/  @!PT LDS RZ, [RZ] ;  /* 0x00000000fffff984 */ /* 0x000fe20000000800 */
[----:B------:R-:W-:Y:S01]  /*3940*/  @!PT LDS RZ, [RZ] ;  /* 0x00000000fffff984 */ /* 0x000fe20000000800 */
[----:B------:R2:W-:Y:S06]  /*3950*/  MEMBAR.ALL.CTA ;  /* 0x0000000000007992 */ /* 0x0005ec0000008000 */
[----:B--2---:R-:W2:Y:S01]  /*3960*/  FENCE.VIEW.ASYNC.S ;  /* 0x00000000000073c6 */ /* 0x004ea20000000000 */
[----:B------:R-:W-:Y:S04]  /*3970*/  PRMT R0, RZ, 0x654, R0 ;  /* 0x00000654ff007816 */ /* 0x000fe80000000000 */
[----:B--2---:R2:W-:Y:S01]  /*3980*/  SYNCS.ARRIVE.TRANS64.RED.A1T0 RZ, [R0+URZ], RZ ;  /* 0x000000ff00ff79a7 */ /* 0x0045e200081004ff */
[----:B---3--:R-:W-:Y:S11]  /*3990*/  LOP3.LUT P3, RZ, R26, 0x1, RZ, 0xc0, !PT ;  /* 0x000000011aff7812 */ /* 0x008ff6000786c0ff */
[----:B------:R-:W-:Y:S02]  /*39a0*/  @!UPT UIADD3 URZ, UPT, UPT, URZ, URZ, URZ ;  /* 0x000000fffffff290 */ /* 0x000fe4000fffe0ff */
[----:B------:R-:W-:Y:S02]  /*39b0*/  @P3 MOV R13, R24 ;  /* 0x00000018000d3202 */ /* 0x000fe40000000f00 */
[----:B------:R-:W-:Y:S01]  /*39c0*/  @P3 LOP3.LUT R8, R25, 0xffff, RZ, 0xc0, !PT ;  /* 0x0000ffff19083812 */ /* 0x000fe200078ec0ff */
[----:B--2---:R-:W-:Y:S06]  /*39d0*/  @!P0 BRA `(.L_x_67) ;  /* 0x0000000000a48947 */ /* 0x004fec0003800000 */
[----:B-1----:R-:W-:Y:S01]  /*39e0*/  IMAD.HI.U32 R35, R22, R7, RZ ;  /* 0x0000000716237227 */ /* 0x002fe200078e00ff */
[----:B------:R-:W-:Y:S02]  /*39f0*/  ISETP.NE.AND P0, PT, R6, 0x1, PT ;  /* 0x000000010600780c */ /* 0x000fe40003f05270 */
[----:B------:R-:W-:Y:S01]  /*3a00*/  ISETP.NE.AND P2, PT, R72, 0x1, PT ;  /* 0x000000014800780c */ /* 0x000fe20003f45270 */
[----:B----4-:R-:W-:Y:S01]  /*3a10*/  IMAD.HI.U32 R34, R19, R16, RZ ;  /* 0x0000001013227227 */ /* 0x010fe200078e00ff */
[----:B------:R-:W-:Y:S02]  /*3a20*/  SHF.R.U32.HI R35, RZ, R18, R35 ;  /* 0x00000012ff237219 */ /* 0x000fe40000011623 */
[----:B------:R-:W-:Y:S01]  /*3a30*/  ISETP.NE.AND P4, PT, R2, 0x1, PT ;  /* 0x000000010200780c */ /* 0x000fe20003f85270 */
[----:B------:R-:W-:Y:S01]  /*3a40*/  IMAD.HI.U32 R36, R13, R16, RZ ;  /* 0x000000100d247227 */ /* 0x000fe200078e00ff */
[----:B------:R-:W-:Y:S02]  /*3a50*/  SHF.R.U32.HI R34, RZ, R17, R34 ;  /* 0x00000011ff227219 */ /* 0x000fe40000011622 */
[----:B------:R-:W-:Y:S01]  /*3a60*/  SEL R3, R22, R35, !P0 ;  /* 0x0000002316037207 */ /* 0x000fe20004000000 */
[C---:B------:R-:W-:Y:S01]  /*3a70*/  IMAD.HI.U32 R35, R8.reuse, R7, RZ ;  /* 0x0000000708237227 */ /* 0x040fe200078e00ff */
[----:B------:R-:W-:Y:S02]  /*3a80*/  SEL R11, R19, R34, !P4 ;  /* 0x00000022130b7207 */ /* 0x000fe40006000000 */
[----:B------:R-:W-:Y:S01]  /*3a90*/  SHF.R.U32.HI R36, RZ, R17, R36 ;  /* 0x00000011ff247219 */ /* 0x000fe20000011624 */
[----:B------:R-:W-:Y:S01]  /*3aa0*/  IMAD.HI.U32 R38, R3, R4, RZ ;  /* 0x0000000403267227 */ /* 0x000fe200078e00ff */
[----:B------:R-:W-:Y:S03]  /*3ab0*/  SHF.R.U32.HI R35, RZ, R18, R35 ;  /* 0x00000012ff237219 */ /* 0x000fe60000011623 */
[----:B------:R-:W-:Y:S01]  /*3ac0*/  IMAD.HI.U32 R34, R11, R4, RZ ;  /* 0x000000040b227227 */ /* 0x000fe200078e00ff */
[----:B------:R-:W-:Y:S02]  /*3ad0*/  @P2 SHF.R.U32.HI R3, RZ, R5, R38 ;  /* 0x00000005ff032219 */ /* 0x000fe40000011626 */
[----:B------:R-:W-:Y:S02]  /*3ae0*/  SEL R9, R8, R35, !P0 ;  /* 0x0000002308097207 */ /* 0x000fe40004000000 */
[----:B------:R-:W-:Y:S01]  /*3af0*/  @P2 SHF.R.U32.HI R11, RZ, R5, R34 ;  /* 0x00000005ff0b2219 */ /* 0x000fe20000011622 */
[C---:B------:R-:W-:Y:S01]  /*3b00*/  IMAD R10, R72.reuse, R3, RZ ;  /* 0x00000003480a7224 */ /* 0x040fe200078e02ff */
[----:B------:R-:W-:Y:S01]  /*3b10*/  SEL R3, R13, R36, !P4 ;  /* 0x000000240d037207 */ /* 0x000fe20006000000 */
[C---:B------:R-:W-:Y:S03]  /*3b20*/  IMAD.HI.U32 R14, R9.reuse, R4, RZ ;  /* 0x00000004090e7227 */ /* 0x040fe600078e00ff */
[----:B------:R-:W-:Y:S01]  /*3b30*/  ISETP.GE.AND P0, PT, R9, R10, PT ;  /* 0x0000000a0900720c */ /* 0x000fe20003f06270 */
[C---:B------:R-:W-:Y:S01]  /*3b40*/  IMAD R12, R72.reuse, R11, RZ ;  /* 0x0000000b480c7224 */ /* 0x040fe200078e02ff */
[-C--:B------:R-:W-:Y:S04]  /*3b50*/  SHF.R.U32.HI R14, RZ, R5.reuse, R14 ;  /* 0x00000005ff0e7219 */ /* 0x080fe8000001160e */
[----:B------:R-:W-:Y:S02]  /*3b60*/  ISETP.GE.OR P0, PT, R3, R12, P0 ;  /* 0x0000000c0300720c */ /* 0x000fe40000706670 */
[----:B------:R-:W-:Y:S05]  /*3b70*/  SEL R15, R9, R14, !P2 ;  /* 0x0000000e090f7207 */ /* 0x000fea0005000000 */
[----:B------:R-:W-:Y:S04]  /*3b80*/  IMAD.MOV R14, RZ, RZ, -R15 ;  /* 0x000000ffff0e7224 */ /* 0x000fe800078e0a0f */
[----:B------:R-:W-:Y:S02]  /*3b90*/  IMAD R14, R72, R14, R9 ;  /* 0x0000000e480e7224 */ /* 0x000fe400078e0209 */
[C---:B------:R-:W-:Y:S05]  /*3ba0*/  @!P0 IMAD.HI.U32 R10, R3.reuse, R4, RZ ;  /* 0x00000004030a8227 */ /* 0x040fea00078e00ff */
[----:B------:R-:W-:Y:S04]  /*3bb0*/  @!P0 SHF.R.U32.HI R10, RZ, R5, R10 ;  /* 0x00000005ff0a8219 */ /* 0x000fe8000001160a */
[----:B------:R-:W-:Y:S01]  /*3bc0*/  @!P0 SEL R0, R3, R10, !P2 ;  /* 0x0000000a03008207 */ /* 0x000fe20005000000 */
[----:B------:R-:W-:Y:S03]  /*3bd0*/  IMAD.MOV R10, RZ, RZ, -R3 ;  /* 0x000000ffff0a7224 */ /* 0x000fe600078e0a03 */
[----:B------:R-:W-:Y:S01]  /*3be0*/  @!P0 IADD3 R15, PT, PT, R15, -R0, RZ ;  /* 0x800000000f0f8210 */ /* 0x000fe20007ffe0ff */
[----:B------:R-:W-:Y:S01]  /*3bf0*/  @!P0 IMAD R0, R11, R14, R0 ;  /* 0x0000000e0b008224 */ /* 0x000fe200078e0200 */
[----:B------:R-:W-:Y:S01]  /*3c00*/  IADD3 R11, PT, PT, -R9, RZ, RZ ;  /* 0x000000ff090b7210 */ /* 0x000fe20007ffe1ff */
[----:B------:R-:W-:Y:S02]  /*3c10*/  IMAD R13, R2, R10, R13 ;  /* 0x0000000a020d7224 */ /* 0x000fe400078e020d */
[----:B------:R-:W-:Y:S02]  /*3c20*/  @!P0 IMAD R9, R15, R72, R3 ;  /* 0x000000480f098224 */ /* 0x000fe400078e0203 */
[----:B------:R-:W-:Y:S02]  /*3c30*/  @!P0 IMAD.MOV.U32 R3, RZ, RZ, R0 ;  /* 0x000000ffff038224 */ /* 0x000fe400078e0000 */
[----:B------:R-:W-:Y:S02]  /*3c40*/  IMAD R8, R6, R11, R8 ;  /* 0x0000000b06087224 */ /* 0x000fe400078e0208 */
[----:B------:R-:W-:Y:S02]  /*3c50*/  IMAD R13, R3, R2, R13 ;  /* 0x00000002030d7224 */ /* 0x000fe400078e020d */
[----:B------:R-:W-:Y:S02]  /*3c60*/  IMAD R8, R9, R6, R8 ;  /* 0x0000000609087224 */ /* 0x000fe400078e0208 */
.L_x_67:
[----:B------:R-:W-:Y:S05]  /*3c70*/  BRA.U UP1, `(.L_x_68) ;  /* 0x0000000101107547 */ /* 0x000fea000b800000 */
[----:B------:R-:W-:Y:S04]  /*3c80*/  MOV R0, UR6 ;  /* 0x0000000600007c02 */ /* 0x000fe80008000f00 */
[----:B------:R-:W-:Y:S04]  /*3c90*/  SHF.L.U32 R3, R0, 0x1f, RZ ;  /* 0x0000001f00037819 */ /* 0x000fe800000006ff */
[----:B------:R-:W2:Y:S02]  /*3ca0*/  SYNCS.PHASECHK.TRANS64.TRYWAIT P0, [UR7+0x48], R3 ;  /* 0x00004803ff0075a7 */ /* 0x000ea40008001107 */
[----:B--2---:R-:W-:Y:S05]  /*3cb0*/  @!P0 BRA `(.L_x_69) ;  /* 0x00000048007c8947 */ /* 0x004fea0003800000 */
.L_x_68:
[----:B------:R-:W-:Y:S02]  /*3cc0*/  R2UR UR19, R21 ;  /* 0x00000000151372ca */ /* 0x000fe400000e0000 */
[----:B------:R-:W-:Y:S02]  /*3cd0*/  R2UR UR18, R20 ;  /* 0x00000000141272ca */ /* 0x000fe400000e0000 */
[----:B------:R-:W-:Y:S02]  /*3ce0*/  ISETP.NE.U32.AND P2, PT, RZ, UR4, PT ;  /* 0x00000004ff007c0c */ /* 0x000fe4000bf45070 */
[----:B------:R-:W-:Y:S02]  /*3cf0*/  SHF.L.U32 R12, R31, 0x1f, RZ ;  /* 0x0000001f1f0c7819 */ /* 0x000fe400000006ff */
[----:B------:R-:W-:Y:S05]  /*3d00*/  ISETP.NE.AND.EX P2, PT, RZ, UR5, PT, P2 ;  /* 0x00000005ff007c0c */ /* 0x000fea000bf45320 */
[----:B------:R-:W-:Y:S02]  /*3d10*/  USHF.L.U32 UR19, UR19, 0x7, URZ ;  /* 0x0000000713137899 */ /* 0x000fe400080006ff */
[----:B------:R-:W-:Y:S01]  /*3d20*/  USHF.L.U32 UR18, UR18, 0x7, URZ ;  /* 0x0000000712127899 */ /* 0x000fe200080006ff */
[----:B------:R-:W-:Y:S11]  /*3d30*/  BRA.U !UP3, `(.L_x_70) ;  /* 0x000000010b347547 */ /* 0x000ff6000b800000 */
[----:B------:R-:W-:Y:S01]  /*3d40*/  UPLOP3.LUT UP0, UPT, UPT, UPT, UP2, 0x80, 0x8 ;  /* 0x000000000008789c */ /* 0x000fe20003f0f020 */
[----:B--2---:R-:W-:Y:S02]  /*3d50*/  HFMA2 R0, -RZ, RZ, 0, 5.9604644775390625e-08 ;  /* 0x00000001ff007431 */ /* 0x004fe400000001ff */
[----:B------:R-:W-:Y:S03]  /*3d60*/  IMAD.MOV.U32 R151, RZ, RZ, 0x1 ;  /* 0x00000001ff977424 */ /* 0x000fe600078e00ff */
[----:B------:R-:W-:Y:S05]  /*3d70*/  PLOP3.LUT P0, PT, PT, PT, UP0, 0x80, 0x8 ;  /* 0x000000000008781c */ /* 0x000fea0003f0f008 */
[----:B------:R-:W2:Y:S01]  /*3d80*/  @UP0 LDCU.64 UR10, c[0x0][0x888] ;  /* 0x00011100ff0a07ac */ /* 0x000ea20008000a00 */
[----:B------:R-:W-:Y:S07]  /*3d90*/  @UP0 UIMAD UR8, UR36, UR4, URZ ;  /* 0x00000004240802a4 */ /* 0x000fee000f8e02ff */
[----:B------:R-:W-:Y:S01]  /*3da0*/  @!P0 PRMT R151, R0, 0x7610, R151 ;  /* 0x0000761000978816 */ /* 0x000fe20000000097 */
[----:B--2---:R-:W-:Y:S03]  /*3db0*/  @UP0 UIMAD.WIDE UR10, UR8, 0x4, UR10 ;  /* 0x00000004080a08a5 */ /* 0x004fe6000f8e020a */
[----:B------:R-:W2:Y:S03]  /*3dc0*/  @!UP0 LDCU UR8, c[0x0][0x880] ;  /* 0x00011000ff0887ac */ /* 0x000ea60008000800 */
[----:B------:R-:W-:Y:S01]  /*3dd0*/  IMAD.U32 R10, RZ, RZ, UR10 ;  /* 0x0000000aff0a7e24 */ /* 0x000fe2000f8e00ff */
[----:B------:R-:W-:Y:S05]  /*3de0*/  MOV R11, UR11 ;  /* 0x0000000b000b7c02 */ /* 0x000fea0008000f00 */
[----:B-----5:R3:W5:Y:S02]  /*3df0*/  @P0 LDG.E R82, desc[UR46][R10.64] ;  /* 0x0000002e0a520981 */ /* 0x020764000c1e1900 */
[----:B--23--:R-:W-:Y:S07]  /*3e00*/  @!P0 IMAD.U32 R82, RZ, RZ, UR8 ;  /* 0x00000008ff528e24 */ /* 0x00cfee000f8e00ff */
.L_x_70:
[----:B-----5:R-:W-:Y:S01]  /*3e10*/  @!P2 ISETP.EQ.AND P0, PT, R82, RZ, PT ;  /* 0x000000ff5200a20c */ /* 0x020fe20003f02270 */
[----:B------:R-:W-:Y:S01]  /*3e20*/  @!UPT UIADD3 URZ, UPT, UPT, URZ, URZ, URZ ;  /* 0x000000fffffff290 */ /* 0x000fe2000fffe0ff */
[----:B------:R-:W-:Y:S11]  /*3e30*/  @!P2 BRA `(.L_x_71) ;  /* 0x000000000014a947 */ /* 0x000ff60003800000 */
[----:B------:R-:W-:Y:S02]  /*3e40*/  LOP3.LUT P2, RZ, R151, 0xff, RZ, 0xc0, !PT ;  /* 0x000000ff97ff7812 */ /* 0x000fe4000784c0ff */
[----:B------:R-:W-:Y:S04]  /*3e50*/  PLOP3.LUT P0, PT, PT, PT, UP0, 0x80, 0x8 ;  /* 0x000000000008781c */ /* 0x000fe80003f0f008 */
[----:B------:R-:W-:Y:S07]  /*3e60*/  PLOP3.LUT P0, PT, P0, PT, PT, 0x8, 0x80 ;  /* 0x000000000080781c */ /* 0x000fee000070e170 */
[----:B------:R-:W-:Y:S11]  /*3e70*/  @P2 ISETP.EQ.AND P0, PT, R82, RZ, PT ;  /* 0x000000ff5200220c */ /* 0x000ff60003f02270 */
[----:B------:R-:W-:Y:S02]  /*3e80*/  @!UPT UIADD3 URZ, UPT, UPT, URZ, URZ, URZ ;  /* 0x000000fffffff290 */ /* 0x000fe4000fffe0ff */
.L_x_71:
[----:B------:R-:W3:Y:S01]  /*3e90*/  SYNCS.PHASECHK.TRANS64.TRYWAIT P2, [UR7+0x30], R12 ;  /* 0x0000300cff0075a7 */ /* 0x000ee20008041107 */
[----:B------:R-:W-:Y:S04]  /*3ea0*/  ELECT P4, URZ, PT ;  /* 0x0000000000ff782f */ /* 0x000fe80003880000 */
[----:B------:R-:W-:Y:S11]  /*3eb0*/  PLOP3.LUT P4, PT, P0, P4, PT, 0xf2, 0x2f ;  /* 0x00000000002f781c */ /* 0x000ff60000789e72 */
[----:B------:R-:W-:Y:S02]  /*3ec0*/  @!UPT UIADD3 URZ, UPT, UPT, URZ, URZ, URZ ;  /* 0x000000fffffff290 */ /* 0x000fe4000fffe0ff */
[----:B-1----:R-:W-:Y:S05]  /*3ed0*/  @!P4 IADD3 R21, P0, PT, R32, 0x580, RZ ;  /* 0x000005802015c810 */ /* 0x002fea0007f1e0ff */
[----:B------:R-:W-:Y:S01]  /*3ee0*/  @!P4 IMAD.X R20, RZ, RZ, R33, P0 ;  /* 0x000000ffff14c224 */ /* 0x000fe200000e0621 */
[----:B---3--:R-:W-:Y:S07]  /*3ef0*/  @!P2 BRA `(.L_x_72) ;  /* 0x000000480004a947 */ /* 0x008fee0003800000 */
.L_x_129:
[----:B------:R-:W3:Y:S01]  /*3f00*/  LDC.64 R14, c[0x0][0xb10] ;  /* 0x0002c400ff0e7b82 */ /* 0x000ee20000000a00 */
[----:B------:R-:W-:Y:S01]  /*3f10*/  @!P4 R2UR UR8, R20 ;  /* 0x000000001408c2ca */ /* 0x000fe200000e0000 */
[----:B------:R-:W-:Y:S01]  /*3f20*/  VOTEU.ALL UP1, P4 ;  /* 0x0000000000ff7886 */ /* 0x000fe20002020000 */
[----:B------:R-:W-:Y:S01]  /*3f30*/  @!P4 R2UR UR9, R21 ;  /* 0x000000001509c2ca */ /* 0x000fe200000e0000 */
[----:B------:R-:W-:Y:S01]  /*3f40*/  UMOV UR10, 0x0 ;  /* 0x00000000000a7882 */ /* 0x000fe20000000000 */
[----:B------:R-:W-:Y:S03]  /*3f50*/  UMOV UR11, 0x10000000 ;  /* 0x10000000000b7882 */ /* 0x000fe60000000000 */
[----:B------:R-:W5:Y:S01]  /*3f60*/  LDC.64 R10, c[0x0][0xb18] ;  /* 0x0002c600ff0a7b82 */ /* 0x000f620000000a00 */
[----:B------:R-:W-:Y:S01]  /*3f70*/  @!UP1 UIADD3 UR16, UPT, UPT, UR7, 0x200, URZ ;  /* 0x0000020007109890 */ /* 0x000fe2000fffe0ff */
[----:B------:R-:W-:Y:S01]  /*3f80*/  @P3 SHF.R.U32.HI R28, RZ, 0x10, R25 ;  /* 0x00000010ff1c3819 */ /* 0x000fe20000011619 */
[----:B------:R-:W-:Y:S01]  /*3f90*/  VOTEU.ALL UP1, P4 ;  /* 0x0000000000ff7886 */ /* 0x000fe20002020000 */
[----:B------:R-:W-:Y:S01]  /*3fa0*/  UMOV UR20, UR36 ;  /* 0x0000002400147c82 */ /* 0x000fe20008000000 */
[----:B------:R-:W-:Y:S03]  /*3fb0*/  VIADD R30, R30, 0x1 ;  /* 0x000000011e1e7836 */ /* 0x000fe60000000000 */
[----:B--2---:R-:W2:Y:S01]  /*3fc0*/  @!P1 LDC R0, c[0x0][0xb20] ;  /* 0x0002c800ff009b82 */ /* 0x004ea20000000800 */
[----:B------:R-:W-:Y:S01]  /*3fd0*/  IMAD.U32 R21, RZ, RZ, UR8 ;  /* 0x00000008ff157e24 */ /* 0x000fe2000f8e00ff */
[----:B------:R-:W-:Y:S06]  /*3fe0*/  UPRMT UR8, UR37, 0x654, UR17 ;  /* 0x0000065425087896 */ /* 0x000fec0008000011 */
[----:B-1----:R-:W1:Y:S01]  /*3ff0*/  @!P1 LDC R3, c[0x0][0xb0c] ;  /* 0x0002c300ff039b82 */ /* 0x002e620000000800 */
[----:B------:R-:W-:Y:S01]  /*4000*/  IMAD.U32 R20, RZ, RZ, UR9 ;  /* 0x00000009ff147e24 */ /* 0x000fe2000f8e00ff */
[----:B------:R-:W-:Y:S04]  /*4010*/  @!P4 R2UR UR15, R21 ;  /* 0x00000000150fc2ca */ /* 0x000fe800000e0000 */
[----:B------:R-:W-:Y:S01]  /*4020*/  @!P4 R2UR UR14, R20 ;  /* 0x00000000140ec2ca */ /* 0x000fe200000e0000 */
[----:B------:R-:W-:Y:S11]  /*4030*/  @!P4 IMAD.MOV.U32 R20, RZ, RZ, 0x2000 ;  /* 0x00002000ff14c424 */ /* 0x000ff600078e00ff */
[----:B------:R-:W-:Y:S01]  /*4040*/  @!UPT UIADD3 URZ, UPT, UPT, URZ, URZ, URZ ;  /* 0x000000fffffff290 */ /* 0x000fe2000fffe0ff */
[----:B------:R1:W-:Y:S01]  /*4050*/  @!UP1 UTMALDG.3D [UR16], [UR14], desc[UR10] ;  /* 0x00000a100e0095b4 */ /* 0x0003e20008011000 */
[----:B------:R1:W-:Y:S02]  /*4060*/  @!P4 SYNCS.ARRIVE.TRANS64.RED.A0TR RZ, [UR7+0x20], R20 ;  /* 0x00002014ffffc9a7 */ /* 0x0003e40008300407 */
[----:B-1----:R-:W-:Y:S01]  /*4070*/  @!P1 ISETP.NE.AND P2, PT, R3, 0x1, PT ;  /* 0x000000010300980c */ /* 0x002fe20003f45270 */
[C---:B---3--:R-:W-:Y:S01]  /*4080*/  @!P1 IMAD.HI.U32 R14, R13.reuse, R14, RZ ;  /* 0x0000000e0d0e9227 */ /* 0x048fe200078e00ff */
[----:B-----5:R-:W-:Y:S03]  /*4090*/  @!P1 ISETP.NE.AND P0, PT, R10, 0x1, PT ;  /* 0x000000010a00980c */ /* 0x020fe60003f05270 */
[C---:B------:R-:W-:Y:S01]  /*40a0*/  @!P1 IMAD.HI.U32 R11, R8.reuse, R11, RZ ;  /* 0x0000000b080b9227 */ /* 0x040fe200078e00ff */
[----:B------:R-:W-:Y:S04]  /*40b0*/  @!P1 SHF.R.U32.HI R14, RZ, R15, R14 ;  /* 0x0000000fff0e9219 */ /* 0x000fe8000001160e */
[----:B--2---:R-:W-:Y:S01]  /*40c0*/  @!P1 SHF.R.U32.HI R9, RZ, R0, R11 ;  /* 0x00000000ff099219 */ /* 0x004fe2000001160b */
[----:B------:R-:W-:Y:S01]  /*40d0*/  SYNCS.ARRIVE.TRANS64.RED.A1T0 RZ, [UR8], RZ ;  /* 0x000000ffffff79a7 */ /* 0x000fe20008100408 */
[----:B------:R-:W-:Y:S02]  /*40e0*/  @!P1 SEL R14, R13, R14, !P2 ;  /* 0x0000000e0d0e9207 */ /* 0x000fe40005000000 */
[----:B------:R-:W-:Y:S01]  /*40f0*/  @!P1 SEL R9, R8, R9, !P0 ;  /* 0x0000000908099207 */ /* 0x000fe20004000000 */
[----:B------:R-:W1:Y:S04]  /*4100*/  SYNCS.PHASECHK.TRANS64.TRYWAIT P5, [UR7+0x38], R12 ;  /* 0x0000380cff0075a7 */ /* 0x000e6800080a1107 */
[----:B------:R-:W-:Y:S02]  /*4110*/  @!P1 IMAD.IADD R0, R9, 0x1, -R14 ;  /* 0x0000000109009824 */ /* 0x000fe400078e0a0e */
[----:B------:R-:W-:Y:S02]  /*4120*/  @!P1 IMAD.IADD R9, R14, 0x1, -R9 ;  /* 0x000000010e099824 */ /* 0x000fe400078e0a09 */
[----:B------:R-:W-:Y:S02]  /*4130*/  @!P1 IMAD R13, R0, R3, R13 ;  /* 0x00000003000d9224 */ /* 0x000fe400078e020d */
[----:B------:R-:W-:Y:S01]  /*4140*/  @!P1 IMAD R8, R9, R10, R8 ;  /* 0x0000000a09089224 */ /* 0x000fe200078e0208 */
[----:B-1----:R-:W-:Y:S06]  /*4150*/  @!P5 BRA `(.L_x_73) ;  /* 0x000000440084d947 */ /* 0x002fec0003800000 */
.L_x_131:
[----:B-1----:R-:W-:Y:S01]  /*4160*/  @!P4 IADD3 R3, P0, PT, R32, 0x580, RZ ;  /* 0x000005802003c810 */ /* 0x002fe20007f1e0ff */
[----:B------:R-:W-:Y:S01]  /*4170*/  VOTEU.ALL UP1, P4 ;  /* 0x0000000000ff7886 */ /* 0x000fe20002020000 */
[----:B------:R-:W-:Y:S01]  /*4180*/  UMOV UR20, 0x0 ;  /* 0x0000000000147882 */ /* 0x000fe20000000000 */
[----:B------:R-:W-:Y:S01]  /*4190*/  UMOV UR21, 0x10000000 ;  /* 0x1000000000157882 */ /* 0x000fe20000000000 */
[----:B------:R-:W-:Y:S01]  /*41a0*/  @!P4 R2UR UR9, R3 ;  /* 0x000000000309c2ca */ /* 0x000fe200000e0000 */
[----:B------:R-:W-:Y:S01]  /*41b0*/  @!P4 IMAD.X R0, RZ, RZ, R33, P0 ;  /* 0x000000ffff00c224 */ /* 0x000fe200000e0621 */
[----:B------:R-:W-:Y:S01]  /*41c0*/  @!UP1 UIADD3 UR10, UPT, UPT, UR18, 0x40, URZ ;  /* 0x00000040120a9890 */ /* 0x000fe2000fffe0ff */
[----:B------:R-:W-:Y:S01]  /*41d0*/  ISETP.NE.AND P0, PT, R30, 0x2, PT ;  /* 0x000000021e00780c */ /* 0x000fe20003f05270 */
[----:B------:R-:W-:Y:S01]  /*41e0*/  UMOV UR11, UR19 ;  /* 0x00000013000b7c82 */ /* 0x000fe20008000000 */
[----:B------:R-:W-:Y:S01]  /*41f0*/  UMOV UR12, UR36 ;  /* 0x00000024000c7c82 */ /* 0x000fe20008000000 */
[----:B------:R-:W-:Y:S01]  /*4200*/  @!P4 R2UR UR8, R0 ;  /* 0x000000000008c2ca */ /* 0x000fe200000e0000 */
[----:B------:R-:W-:Y:S01]  /*4210*/  IMAD.IADD R20, R8, 0x1, R150 ;  /* 0x0000000108147824 */ /* 0x000fe200078e0296 */
[----:B------:R-:W-:Y:S01]  /*4220*/  @P3 R2UR UR36, R28 ;  /* 0x000000001c2432ca */ /* 0x000fe200000e0000 */
[----:B------:R-:W-:Y:S01]  /*4230*/  IMAD.IADD R21, R13, 0x1, R152 ;  /* 0x000000010d157824 */ /* 0x000fe200078e0298 */
[----:B------:R-:W-:Y:S02]  /*4240*/  SEL R0, RZ, 0x1, P0 ;  /* 0x00000001ff007807 */ /* 0x000fe40000000000 */
[----:B------:R-:W-:Y:S01]  /*4250*/  LOP3.LUT R31, R31, 0x1, RZ, 0x3c, !PT ;  /* 0x000000011f1f7812 */ /* 0x000fe200078e3cff */
[----:B------:R-:W-:Y:S01]  /*4260*/  IMAD.U32 R10, RZ, RZ, UR9 ;  /* 0x00000009ff0a7e24 */ /* 0x000fe2000f8e00ff */
[----:B------:R-:W-:Y:S01]  /*4270*/  @!UP1 UIADD3 UR9, UPT, UPT, UR7, 0x28, URZ ;  /* 0x0000002807099890 */ /* 0x000fe2000fffe0ff */
[----:B------:R-:W-:Y:S02]  /*4280*/  LOP3.LUT R29, R29, R0, RZ, 0x3c, !PT ;  /* 0x000000001d1d7212 */ /* 0x000fe400078e3cff */
[----:B------:R-:W-:Y:S02]  /*4290*/  SEL R30, R30, RZ, P0 ;  /* 0x000000ff1e1e7207 */ /* 0x000fe40000000000 */
[----:B------:R-:W-:Y:S01]  /*42a0*/  IMAD.U32 R11, RZ, RZ, UR8 ;  /* 0x00000008ff0b7e24 */ /* 0x000fe2000f8e00ff */
[----:B------:R-:W-:Y:S01]  /*42b0*/  @!P4 R2UR UR14, R10 ;  /* 0x000000000a0ec2ca */ /* 0x000fe200000e0000 */
[----:B------:R-:W-:Y:S01]  /*42c0*/  @!UP1 UIADD3 UR8, UPT, UPT, UR7, 0x2200, URZ ;  /* 0x0000220007089890 */ /* 0x000fe2000fffe0ff */
[----:B------:R-:W-:Y:S02]  /*42d0*/  VOTEU.ALL UP1, P4 ;  /* 0x0000000000ff7886 */ /* 0x000fe40002020000 */
[----:B------:R-:W-:Y:S11]  /*42e0*/  @!P4 R2UR UR15, R11 ;  /* 0x000000000b0fc2ca */ /* 0x000ff600000e0000 */
[----:B------:R-:W-:Y:S02]  /*42f0*/  @!UPT UIADD3 URZ, UPT, UPT, URZ, URZ, URZ ;  /* 0x000000fffffff290 */ /* 0x000fe4000fffe0ff */
[----:B------:R2:W-:Y:S01]  /*4300*/  @!UP1 UTMALDG.3D [UR8], [UR14], desc[UR20] ;  /* 0x000014080e0095b4 */ /* 0x0005e20008011000 */
[----:B------:R2:W-:Y:S01]  /*4310*/  @!P4 SYNCS.ARRIVE.TRANS64.RED.A0TR RZ, [UR7+0x28], R23 ;  /* 0x00002817ffffc9a7 */ /* 0x0005e20008300407 */
[----:B------:R-:W-:Y:S01]  /*4320*/  UPLOP3.LUT UP1, UPT, UPT, UPT, UPT, 0x80, 0x8 ;  /* 0x000000000008789c */ /* 0x000fe20003f2f070 */
[----:B------:R-:W-:Y:S01]  /*4330*/  SYNCS.ARRIVE.TRANS64.RED.A1T0 RZ, [UR13], RZ ;  /* 0x000000ffffff79a7 */ /* 0x000fe2000810040d */
[----:B------:R-:W-:Y:S09]  /*4340*/  @P3 BRA `(.L_x_74) ;  /* 0xfffffff400503947 */ /* 0x000ff2000383ffff */
[----:B------:R-:W-:-:S04]  /*4350*/  SHF.L.U32 R3, R31, 0x1f, RZ ;  /* 0x0000001f1f037819 */ /* 0x000fc800000006ff */
[----:B------:R-:W1:Y:S02]  /*4360*/  SYNCS.PHASECHK.TRANS64.TRYWAIT P0, [UR7+0x30], R3 ;  /* 0x00003003ff0075a7 */ /* 0x000e640008001107 */
[----:B-1----:R-:W-:Y:S05]  /*4370*/  @!P0 BRA `(.L_x_75) ;  /* 0x0000004400148947 */ /* 0x002fea0003800000 */
.L_x_133:
[----:B-1----:R-:W-:-:S07]  /*4380*/  MOV R0, UR7 ;  /* 0x0000000700007c02 */ /* 0x002fce0008000f00 */
.L_x_76:
[----:B-1----:R-:W-:-:S04]  /*4390*/  SHF.L.U32 R3, R31, 0x1f, RZ ;  /* 0x0000001f1f037819 */ /* 0x002fc800000006ff */
[----:B------:R1:W3:Y:S03]  /*43a0*/  SYNCS.PHASECHK.TRANS64.TRYWAIT P0, [R0+URZ+0x38], R3 ;  /* 0x00003803000075a7 */ /* 0x0002e600080011ff */
[----:B---3--:R-:W-:Y:S05]  /*43b0*/  @!P0 NANOSLEEP.SYNCS 0x989680 ;  /* 0x009896800000895d */ /* 0x008fea0003900000 */
[----:B------:R-:W3:Y:S02]  /*43c0*/  @!P0 SYNCS.PHASECHK.TRANS64 P0, [R0+URZ+0x38], R3 ;  /* 0x00003803000085a7 */ /* 0x000ee400080010ff */
[----:B--23--:R-:W-:Y:S05]  /*43d0*/  @P0 EXIT ;  /* 0x000000000000094d */ /* 0x00cfea0003800000 */
[----:B------:R-:W-:Y:S05]  /*43e0*/  BRA `(.L_x_76) ;  /* 0xfffffffc00e87947 */ /* 0x000fea000383ffff */
.L_x_65:
[----:B------:R-:W-:-:S06]  /*43f0*/  UISETP.GE.AND UP1, UPT, UR8, 0x4, UPT ;  /* 0x000000040800788c */ /* 0x000fcc000bf26270 */
[----:B------:R-:W-:-:S13]  /*4400*/  PLOP3.LUT P0, PT, PT, PT, UP1, 0x80, 0x8 ;  /* 0x000000000008781c */ /* 0x000fda0003f0f018 */
[----:B------:R-:W-:Y:S05]  /*4410*/  @!P0 EXIT ;  /* 0x000000000000894d */ /* 0x000fea0003800000 */
[----:B------:R-:W-:Y:S01]  /*4420*/  BAR.SYNC.DEFER_BLOCKING 0x6, 0xa0 ;  /* 0x0182800000007b1d */ /* 0x000fe20000010000 */
[C---:B------:R-:W-:Y:S01]  /*4430*/  IMAD.U32 R79, R167.reuse, 0x10000, RZ ;  /* 0x00010000a74f7824 */ /* 0x040fe200078e00ff */
[C---:B------:R-:W-:Y:S01]  /*4440*/  R2P PR, R167.reuse, 0x6 ;  /* 0x00000006a7007804 */ /* 0x040fe20000000000 */
[----:B------:R-:W-:Y:S01]  /*4450*/  IMAD.SHL.U32 R2, R167, 0x40, RZ ;  /* 0x00000040a7027824 */ /* 0x000fe200078e00ff */
[----:B------:R-:W-:Y:S01]  /*4460*/  CS2R R160, SRZ ;  /* 0x0000000000a07805 */ /* 0x000fe2000001ff00 */
[----:B------:R-:W-:Y:S01]  /*4470*/  IMAD.MOV.U32 R164, RZ, RZ, 0x20 ;  /* 0x00000020ffa47424 */ /* 0x000fe200078e00ff */
[----:B------:R-:W-:Y:S02]  /*4480*/  UMOV UR49, 0x400 ;  /* 0x0000040000317882 */ /* 0x000fe40000000000 */
[----:B------:R-:W1:Y:S01]  /*4490*/  LDC R157, c[0x0][0x370] ;  /* 0x0000dc00ff9d7b82 */ /* 0x000e620000000800 */
[----:B------:R-:W-:Y:S01]  /*44a0*/  ULEA UR49, UR37, UR49, 0x18 ;  /* 0x0000003125317291 */ /* 0x000fe2000f8ec0ff */
[----:B------:R-:W-:Y:S01]  /*44b0*/  LOP3.LUT R79, R79, 0x600000, RZ, 0xc0, !PT ;  /* 0x006000004f4f7812 */ /* 0x000fe200078ec0ff */
[----:B------:R-:W-:Y:S01]  /*44c0*/  IMAD.SHL.U32 R153, R167, 0x8, RZ ;  /* 0x00000008a7997824 */ /* 0x000fe200078e00ff */
[----:B------:R-:W-:Y:S01]  /*44d0*/  LOP3.LUT R4, R2, 0x180, RZ, 0xc0, !PT ;  /* 0x0000018002047812 */ /* 0x000fe200078ec0ff */
[----:B------:R-:W-:Y:S01]  /*44e0*/  IMAD.MOV.U32 R165, RZ, RZ, 0x10 ;  /* 0x00000010ffa57424 */ /* 0x000fe200078e00ff */
[----:B------:R-:W-:Y:S01]  /*44f0*/  SEL R164, R164, 0xffffffe0, !P2 ;  /* 0xffffffe0a4a47807 */ /* 0x000fe20005000000 */
[----:B------:R-:W-:Y:S01]  /*4500*/  UIADD3 UR4, UPT, UPT, UR49, 0x4200, URZ ;  /* 0x0000420031047890 */ /* 0x000fe2000fffe0ff */
[----:B------:R-:W2:Y:S01]  /*4510*/  LDC R74, c[0x0][0xb0c] ;  /* 0x0002c300ff4a7b82 */ /* 0x000ea20000000800 */
[----:B------:R-:W-:Y:S01]  /*4520*/  LOP3.LUT R153, R4, 0x30, R153, 0xf8, !PT ;  /* 0x0000003004997812 */ /* 0x000fe200078ef899 */
[----:B------:R-:W-:Y:S01]  /*4530*/  IMAD.MOV.U32 R76, RZ, RZ, RZ ;  /* 0x000000ffff4c7224 */ /* 0x000fe200078e00ff */
[----:B------:R-:W-:Y:S01]  /*4540*/  SEL R165, R165, 0xfffffff0, !P1 ;  /* 0xfffffff0a5a57807 */ /* 0x000fe20004800000 */
[----:B------:R-:W-:Y:S01]  /*4550*/  IMAD.MOV.U32 R162, RZ, RZ, RZ ;  /* 0x000000ffffa27224 */ /* 0x000fe200078e00ff */
[----:B------:R-:W-:Y:S01]  /*4560*/  LOP3.LUT R153, R153, 0x1e40, R2, 0xf8, !PT ;  /* 0x00001e4099997812 */ /* 0x000fe200078ef802 */
[----:B------:R-:W-:Y:S01]  /*4570*/  IMAD.MOV.U32 R169, RZ, RZ, RZ ;  /* 0x000000ffffa97224 */ /* 0x000fe200078e00ff */
[----:B------:R-:W-:Y:S01]  /*4580*/  LOP3.LUT R167, R167, 0x60, RZ, 0xc0, !PT ;  /* 0x00000060a7a77812 */ /* 0x000fe200078ec0ff */
[----:B------:R-:W4:Y:S01]  /*4590*/  LDC R155, c[0x0][0xb20] ;  /* 0x0002c800ff9b7b82 */ /* 0x000f220000000800 */
[----:B------:R-:W3:Y:S01]  /*45a0*/  LDS R0, [UR49+0x100] ;  /* 0x00010031ff007984 */ /* 0x000ee20008000800 */
[----:B------:R-:W-:Y:S01]  /*45b0*/  IMAD.MOV.U32 R159, RZ, RZ, RZ ;  /* 0x000000ffff9f7224 */ /* 0x000fe200078e00ff */
[----:B------:R-:W1:Y:S01]  /*45c0*/  LDCU.64 UR52, c[0x0][0x348] ;  /* 0x00006900ff3477ac */ /* 0x000e620008000a00 */
[----:B------:R-:W-:Y:S01]  /*45d0*/  IMAD.U32 R166, RZ, RZ, UR4 ;  /* 0x00000004ffa67e24 */ /* 0x000fe2000f8e00ff */
[----:B------:R-:W1:Y:S03]  /*45e0*/  LDCU.64 UR38, c[0x0][0x888] ;  /* 0x00011100ff2677ac */ /* 0x000e660008000a00 */
[----:B------:R-:W1:Y:S01]  /*45f0*/  LDC R73, c[0x0][0xb30] ;  /* 0x0002cc00ff497b82 */ /* 0x000e620000000800 */
[----:B------:R-:W1:Y:S01]  /*4600*/  LDCU.64 UR44, c[0x0][0x890] ;  /* 0x00011200ff2c77ac */ /* 0x000e620008000a00 */
[----:B------:R-:W-:-:S06]  /*4610*/  UIADD3 UR48, UPT, UPT, UR49, 0x200, URZ ;  /* 0x0000020031307890 */ /* 0x000fcc000fffe0ff */
[----:B------:R-:W1:Y:S08]  /*4620*/  LDC.64 R148, c[0x0][0xb10] ;  /* 0x0002c400ff947b82 */ /* 0x000e700000000a00 */
[----:B------:R-:W1:Y:S08]  /*4630*/  LDC.64 R70, c[0x0][0xb18] ;  /* 0x0002c600ff467b82 */ /* 0x000e700000000a00 */
[----:B------:R-:W1:Y:S08]  /*4640*/  LDC.64 R68, c[0x0][0xb28] ;  /* 0x0002ca00ff447b82 */ /* 0x000e700000000a00 */
[----:B------:R-:W1:Y:S01]  /*4650*/  LDC.64 R146, c[0x0][0x8b0] ;  /* 0x00022c00ff927b82 */ /* 0x000e620000000a00 */
[----:B---3--:R-:W-:Y:S01]  /*4660*/  IMAD.IADD R79, R0, 0x1, R79 ;  /* 0x00000001004f7824 */ /* 0x008fe200078e024f */
[----:B------:R-:W-:-:S04]  /*4670*/  SHF.R.S32.HI R0, RZ, 0x4, R164 ;  /* 0x00000004ff007819 */ /* 0x000fc800000114a4 */
[----:B------:R-:W-:Y:S02]  /*4680*/  LEA.HI.SX32 R163, R165, R0, 0x1c ;  /* 0x00000000a5a37211 */ /* 0x000fe400078fe2ff */
[----:B------:R-:W3:Y:S08]  /*4690*/  LDC.64 R144, c[0x0][0x8a8] ;  /* 0x00022a00ff907b82 */ /* 0x000ef00000000a00 */
[----:B--2-4-:R-:W1:Y:S02]  /*46a0*/  LDC R156, c[0x0][0x374] ;  /* 0x0000dd00ff9c7b82 */ /* 0x014e640000000800 */
.L_x_102:
[----:B------:R-:W-:Y:S02]  /*46b0*/  LEA R0, R169, UR49, 0x3 ;  /* 0x00000031a9007c11 */ /* 0x000fe4000f8e18ff */
[----:B------:R-:W-:Y:S02]  /*46c0*/  SHF.L.U32 R3, R161, 0x1f, RZ ;  /* 0x0000001fa1037819 */ /* 0x000fe400000006ff */
[----:B-1----:R-:W-:Y:S02]  /*46d0*/  LEA R16, R169, UR49, 0x4 ;  /* 0x00000031a9107c11 */ /* 0x002fe4000f8e20ff */
[----:B------:R-:W2:Y:S02]  /*46e0*/  SYNCS.PHASECHK.TRANS64.TRYWAIT P0, [R0+URZ+0x50], R3 ;  /* 0x00005003000075a7 */ /* 0x000ea400080011ff */
[----:B--2---:R-:W-:Y:S05]  /*46f0*/  @!P0 BRA `(.L_x_77) ;  /* 0x00000040004c8947 */ /* 0x004fea0003800000 */
.L_x_134:
[----:B------:R-:W4:Y:S01]  /*4700*/  LDC.64 R12, c[0x0][0xb10] ;  /* 0x0002c400ff0c7b82 */ /* 0x000f220000000a00 */
[----:B------:R-:W3:Y:S01]  /*4710*/  LDS.128 R16, [R16+0xe0] ;  /* 0x0000e00010107984 */ /* 0x000ee20000000c00 */
[----:B-1----:R-:W-:Y:S01]  /*4720*/  ISETP.NE.AND P1, PT, R73, 0x1, PT ;  /* 0x000000014900780c */ /* 0x002fe20003f25270 */
[----:B--2---:R-:W-:Y:S01]  /*4730*/  VIADD R0, R0, 0x60 ;  /* 0x0000006000007836 */ /* 0x004fe20000000000 */
[----:B------:R-:W-:Y:S04]  /*4740*/  ISETP.GE.AND P0, PT, R72, 0x1, PT ;  /* 0x000000014800780c */ /* 0x000fe80003f06270 */
[----:B------:R-:W1:Y:S01]  /*4750*/  LDC.64 R10, c[0x0][0xb18] ;  /* 0x0002c600ff0a7b82 */ /* 0x000e620000000a00 */
[----:B------:R-:W-:Y:S01]  /*4760*/  PRMT R0, RZ, 0x654, R0 ;  /* 0x00000654ff007816 */ /* 0x000fe20000000000 */
[----:B------:R-:W-:Y:S01]  /*4770*/  @!PT LDS RZ, [RZ] ;  /* 0x00000000fffff984 */ /* 0x000fe20000000800 */
[----:B------:R-:W-:Y:S01]  /*4780*/  @!PT LDS RZ, [RZ] ;  /* 0x00000000fffff984 */ /* 0x000fe20000000800 */
[----:B------:R-:W-:Y:S01]  /*4790*/  @!PT LDS RZ, [RZ] ;  /* 0x00000000fffff984 */ /* 0x000fe20000000800 */
[----:B------:R-:W-:Y:S01]  /*47a0*/  @!PT LDS RZ, [RZ] ;  /* 0x00000000fffff984 */ /* 0x000fe20000000800 */
[----:B------:R2:W-:Y:S06]  /*47b0*/  MEMBAR.ALL.CTA ;  /* 0x0000000000007992 */ /* 0x0005ec0000008000 */
[----:B--2---:R-:W2:Y:S01]  /*47c0*/  FENCE.VIEW.ASYNC.S ;  /* 0x00000000000073c6 */ /* 0x004ea20000000000 */
[----:B------:R-:W1:Y:S08]  /*47d0*/  @!P1 LDC R14, c[0x0][0xb20] ;  /* 0x0002c800ff0e9b82 */ /* 0x000e700000000800 */
[----:B------:R-:W1:Y:S01]  /*47e0*/  @!P1 LDC R9, c[0x0][0xb0c] ;  /* 0x0002c300ff099b82 */ /* 0x000e620000000800 */
[----:B--2---:R2:W-:Y:S01]  /*47f0*/  SYNCS.ARRIVE.TRANS64.RED.A1T0 RZ, [R0+URZ], RZ ;  /* 0x000000ff00ff79a7 */ /* 0x0045e200081004ff */
[----:B---3--:R-:W-:Y:S04]  /*4800*/  LOP3.LUT P4, RZ, R18, 0x1, RZ, 0xc0, !PT ;  /* 0x0000000112ff7812 */ /* 0x008fe8000788c0ff */
[----:B------:R-:W-:Y:S09]  /*4810*/  P2R R168, PR, RZ, 0x10 ;  /* 0x00000010ffa87803 */ /* 0x000ff20000000000 */
[----:B------:R-:W-:Y:S02]  /*4820*/  @P4 MOV R77, R16 ;  /* 0x00000010004d4202 */ /* 0x000fe40000000f00 */
[----:B------:R-:W-:Y:S01]  /*4830*/  @P4 LOP3.LUT R75, R17, 0xffff, RZ, 0xc0, !PT ;  /* 0x0000ffff114b4812 */ /* 0x000fe200078ec0ff */
[----:B--2-4-:R-:W-:Y:S06]  /*4840*/  @!P0 BRA `(.L_x_78) ;  /* 0x0000000000a48947 */ /* 0x014fec0003800000 */
[----:B------:R-:W-:Y:S01]  /*4850*/  IMAD.HI.U32 R24, R156, R71, RZ ;  /* 0x000000479c187227 */ /* 0x000fe200078e00ff */
[----:B------:R-:W-:Y:S02]  /*4860*/  ISETP.NE.AND P0, PT, R70, 0x1, PT ;  /* 0x000000014600780c */ /* 0x000fe40003f05270 */
[----:B------:R-:W-:Y:S01]  /*4870*/  ISETP.NE.AND P2, PT, R72, 0x1, PT ;  /* 0x000000014800780c */ /* 0x000fe20003f45270 */
[-C--:B------:R-:W-:Y:S01]  /*4880*/  IMAD.HI.U32 R22, R157, R148.reuse, RZ ;  /* 0x000000949d167227 */ /* 0x080fe200078e00ff */
[----:B------:R-:W-:Y:S02]  /*4890*/  SHF.R.U32.HI R23, RZ, R155, R24 ;  /* 0x0000009bff177219 */ /* 0x000fe40000011618 */
[----:B------:R-:W-:Y:S01]  /*48a0*/  ISETP.NE.AND P3, PT, R74, 0x1, PT ;  /* 0x000000014a00780c */ /* 0x000fe20003f65270 */
[----:B------:R-:W-:Y:S01]  /*48b0*/  IMAD.HI.U32 R28, R75, R71, RZ ;  /* 0x000000474b1c7227 */ /* 0x000fe200078e00ff */
[----:B------:R-:W-:Y:S02]  /*48c0*/  SHF.R.U32.HI R22, RZ, R149, R22 ;  /* 0x00000095ff167219 */ /* 0x000fe40000011616 */
[----:B------:R-:W-:Y:S01]  /*48d0*/  SEL R3, R156, R23, !P0 ;  /* 0x000000179c037207 */ /* 0x000fe20004000000 */
[----:B------:R-:W-:Y:S01]  /*48e0*/  IMAD.HI.U32 R26, R77, R148, RZ ;  /* 0x000000944d1a7227 */ /* 0x000fe200078e00ff */
[----:B------:R-:W-:Y:S03]  /*48f0*/  SEL R7, R157, R22, !P3 ;  /* 0x000000169d077207 */ /* 0x000fe60005800000 */
[-C--:B------:R-:W-:Y:S01]  /*4900*/  IMAD.HI.U32 R22, R3, R68.reuse, RZ ;  /* 0x0000004403167227 */ /* 0x080fe200078e00ff */
[----:B------:R-:W-:Y:S03]  /*4910*/  SHF.R.U32.HI R26, RZ, R149, R26 ;  /* 0x00000095ff1a7219 */ /* 0x000fe6000001161a */
[----:B------:R-:W-:Y:S01]  /*4920*/  IMAD.HI.U32 R24, R7, R68, RZ ;  /* 0x0000004407187227 */ /* 0x000fe200078e00ff */
[----:B------:R-:W-:Y:S02]  /*4930*/  @P2 SHF.R.U32.HI R3, RZ, R69, R22 ;  /* 0x00000045ff032219 */ /* 0x000fe40000011616 */
[----:B------:R-:W-:Y:S02]  /*4940*/  SHF.R.U32.HI R22, RZ, R155, R28 ;  /* 0x0000009bff167219 */ /* 0x000fe4000001161c */
[----:B------:R-:W-:Y:S01]  /*4950*/  @P2 SHF.R.U32.HI R7, RZ, R69, R24 ;  /* 0x00000045ff072219 */ /* 0x000fe20000011618 */
[C---:B------:R-:W-:Y:S01]  /*4960*/  IMAD R2, R72.reuse, R3, RZ ;  /* 0x0000000348027224 */ /* 0x040fe200078e02ff */
[----:B------:R-:W-:Y:S02]  /*4970*/  SEL R5, R75, R22, !P0 ;  /* 0x000000164b057207 */ /* 0x000fe40004000000 */
[----:B------:R-:W-:Y:S01]  /*4980*/  SEL R3, R77, R26, !P3 ;  /* 0x0000001a4d037207 */ /* 0x000fe20005800000 */
[----:B------:R-:W-:Y:S01]  /*4990*/  IMAD R4, R72, R7, RZ ;  /* 0x0000000748047224 */ /* 0x000fe200078e02ff */
[C---:B------:R-:W-:Y:S01]  /*49a0*/  ISETP.GE.AND P0, PT, R5.reuse, R2, PT ;  /* 0x000000020500720c */ /* 0x040fe20003f06270 */
[----:B------:R-:W-:Y:S03]  /*49b0*/  IMAD.HI.U32 R6, R5, R68, RZ ;  /* 0x0000004405067227 */ /* 0x000fe600078e00ff */
[----:B------:R-:W-:Y:S01]  /*49c0*/  ISETP.GE.OR P0, PT, R3, R4, P0 ;  /* 0x000000040300720c */ /* 0x000fe20000706670 */
[----:B------:R-:W-:Y:S01]  /*49d0*/  IMAD.MOV R4, RZ, RZ, -R3 ;  /* 0x000000ffff047224 */ /* 0x000fe200078e0a03 */
[-C--:B------:R-:W-:Y:S03]  /*49e0*/  SHF.R.U32.HI R6, RZ, R69.reuse, R6 ;  /* 0x00000045ff067219 */ /* 0x080fe60000011606 */
[----:B------:R-:W-:Y:S01]  /*49f0*/  IMAD R77, R74, R4, R77 ;  /* 0x000000044a4d7224 */ /* 0x000fe200078e024d */
[----:B------:R-:W-:Y:S05]  /*4a00*/  SEL R15, R5, R6, !P2 ;  /* 0x00000006050f7207 */ /* 0x000fea0005000000 */
[----:B------:R-:W-:Y:S02]  /*4a10*/  IMAD.MOV R6, RZ, RZ, -R15 ;  /* 0x000000ffff067224 */ /* 0x000fe400078e0a0f */
[C---:B------:R-:W-:Y:S04]  /*4a20*/  @!P0 IMAD.HI.U32 R2, R3.reuse, R68, RZ ;  /* 0x0000004403028227 */ /* 0x040fe800078e00ff */
[----:B------:R-:W-:Y:S01]  /*4a30*/  IMAD R6, R72, R6, R5 ;  /* 0x0000000648067224 */ /* 0x000fe200078e0205 */
[----:B------:R-:W-:Y:S04]  /*4a40*/  @!P0 SHF.R.U32.HI R2, RZ, R69, R2 ;  /* 0x00000045ff028219 */ /* 0x000fe80000011602 */
[----:B------:R-:W-:Y:S02]  /*4a50*/  @!P0 SEL R0, R3, R2, !P2 ;  /* 0x0000000203008207 */ /* 0x000fe40005000000 */
[----:B------:R-:W-:Y:S02]  /*4a60*/  IADD3 R2, PT, PT, -R5, RZ, RZ ;  /* 0x000000ff05027210 */ /* 0x000fe40007ffe1ff */
[----:B------:R-:W-:Y:S01]  /*4a70*/  @!P0 IADD3 R8, PT, PT, R15, -R0, RZ ;  /* 0x800000000f088210 */ /* 0x000fe20007ffe0ff */
[----:B------:R-:W-:Y:S02]  /*4a80*/  @!P0 IMAD R0, R7, R6, R0 ;  /* 0x0000000607008224 */ /* 0x000fe400078e0200 */
[----:B------:R-:W-:Y:S02]  /*4a90*/  IMAD R75, R70, R2, R75 ;  /* 0x00000002464b7224 */ /* 0x000fe400078e024b */
[----:B------:R-:W-:Y:S02]  /*4aa0*/  @!P0 IMAD R5, R8, R72, R3 ;  /* 0x0000004808058224 */ /* 0x000fe400078e0203 */
[----:B------:R-:W-:Y:S04]  /*4ab0*/  @!P0 IMAD.MOV.U32 R3, RZ, RZ, R0 ;  /* 0x000000ffff038224 */ /* 0x000fe800078e0000 */
[----:B------:R-:W-:Y:S02]  /*4ac0*/  IMAD R77, R3, R74, R77 ;  /* 0x0000004a034d7224 */ /* 0x000fe400078e024d */
[----:B------:R-:W-:Y:S07]  /*4ad0*/  IMAD R75, R5, R70, R75 ;  /* 0x00000046054b7224 */ /* 0x000fee00078e024b */
.L_x_78:
[----:B-1----:R-:W-:Y:S01]  /*4ae0*/  @!P1 ISETP.NE.AND P0, PT, R10, 0x1, PT ;  /* 0x000000010a00980c */ /* 0x002fe20003f05270 */
[----:B------:R-:W-:Y:S01]  /*4af0*/  @!P1 IMAD.HI.U32 R0, R77, R12, RZ ;  /* 0x0000000c4d009227 */ /* 0x000fe200078e00ff */
[----:B------:R-:W-:Y:S01]  /*4b00*/  @!P1 ISETP.NE.AND P2, PT, R9, 0x1, PT ;  /* 0x000000010900980c */ /* 0x000fe20003f45270 */
[----:B------:R-:W-:Y:S01]  /*4b10*/  ULOP3.LUT UP0, URZ, UR48, 0x1b0, URZ, 0xc0, !UPT ;  /* 0x000001b030ff7892 */ /* 0x000fe2000f80c0ff */
[----:B------:R-:W-:Y:S01]  /*4b20*/  R2UR UR42, R21 ;  /* 0x00000000152a72ca */ /* 0x000fe200000e0000 */
[----:B------:R-:W-:Y:S01]  /*4b30*/  @!P1 IMAD.HI.U32 R3, R75, R11, RZ ;  /* 0x0000000b4b039227 */ /* 0x000fe200078e00ff */
[----:B------:R-:W-:Y:S02]  /*4b40*/  @!P1 SHF.R.U32.HI R0, RZ, R13, R0 ;  /* 0x0000000dff009219 */ /* 0x000fe40000011600 */
[----:B------:R-:W-:Y:S01]  /*4b50*/  R2UR UR41, R20 ;  /* 0x00000000142972ca */ /* 0x000fe200000e0000 */
[----:B------:R-:W-:Y:S01]  /*4b60*/  VIADD R169, R169, 0x1 ;  /* 0x00000001a9a97836 */ /* 0x000fe20000000000 */
[----:B------:R-:W-:Y:S02]  /*4b70*/  @!P1 SHF.R.U32.HI R2, RZ, R14, R3 ;  /* 0x0000000eff029219 */ /* 0x000fe40000011603 */
[----:B------:R-:W-:Y:S02]  /*4b80*/  @!P1 SEL R3, R77, R0, !P2 ;  /* 0x000000004d039207 */ /* 0x000fe40005000000 */
[----:B------:R-:W-:Y:S02]  /*4b90*/  @!P1 SEL R2, R75, R2, !P0 ;  /* 0x000000024b029207 */ /* 0x000fe40004000000 */
[----:B------:R-:W-:Y:S01]  /*4ba0*/  @P4 SHF.R.U32.HI R158, RZ, 0x10, R17 ;  /* 0x00000010ff9e4819 */ /* 0x000fe20000011611 */
[----:B------:R-:W-:Y:S02]  /*4bb0*/  USHF.L.U32 UR42, UR42, 0x7, URZ ;  /* 0x000000072a2a7899 */ /* 0x000fe400080006ff */
[----:B------:R-:W-:Y:S02]  /*4bc0*/  @!P1 IMAD.IADD R0, R2, 0x1, -R3 ;  /* 0x0000000102009824 */ /* 0x000fe400078e0a03 */
[----:B------:R-:W-:Y:S01]  /*4bd0*/  @!P1 IMAD.IADD R2, R3, 0x1, -R2 ;  /* 0x0000000103029824 */ /* 0x000fe200078e0a02 */
[----:B------:R-:W-:Y:S01]  /*4be0*/  USHF.L.U32 UR41, UR41, 0x7, URZ ;  /* 0x0000000729297899 */ /* 0x000fe200080006ff */
[----:B------:R-:W-:Y:S02]  /*4bf0*/  @!P1 IMAD R77, R0, R9, R77 ;  /* 0x00000009004d9224 */ /* 0x000fe400078e024d */
[----:B------:R-:W-:Y:S01]  /*4c00*/  @!P1 IMAD R75, R2, R10, R75 ;  /* 0x0000000a024b9224 */ /* 0x000fe200078e024b */
[----:B------:R-:W-:Y:S08]  /*4c10*/  BRA.U !UP0, `(.L_x_79) ;  /* 0x0000000108407547 */ /* 0x000ff0000b800000 */
[----:B------:R-:W1:Y:S01]  /*4c20*/  LDCU.64 UR8, c[0x4][0x80] ;  /* 0x01001000ff0877ac */ /* 0x000e620008000a00 */
[----:B------:R-:W-:Y:S01]  /*4c30*/  MOV R3, 0x0 ;  /* 0x0000000000037802 */ /* 0x000fe20000000f00 */
[----:B------:R-:W-:Y:S02]  /*4c40*/  HFMA2 R12, -RZ, RZ, 0, 5.9604644775390625e-08 ;  /* 0x00000001ff0c7431 */ /* 0x000fe400000001ff */
[----:B------:R-:W-:Y:S02]  /*4c50*/  IMAD.MOV.U32 R8, RZ, RZ, 0x70 ;  /* 0x00000070ff087424 */ /* 0x000fe400078e00ff */
[----:B------:R-:W-:Y:S01]  /*4c60*/  IMAD.MOV.U32 R13, RZ, RZ, RZ ;  /* 0x000000ffff0d7224 */ /* 0x000fe200078e00ff */
[----:B------:R-:W2:Y:S01]  /*4c70*/  LDCU.64 UR6, c[0x4][0x88] ;  /* 0x01001100ff0677ac */ /* 0x000ea20008000a00 */
[----:B------:R-:W3:Y:S01]  /*4c80*/  LDC.64 R2, c[0x4][R3] ;  /* 0x0100000003027b82 */ /* 0x000ee20000000a00 */
[----:B------:R-:W4:Y:S01]  /*4c90*/  LDCU.64 UR4, c[0x4][0x8] ;  /* 0x01000100ff0477ac */ /* 0x000f220008000a00 */
[----:B-1----:R-:W-:Y:S01]  /*4ca0*/  MOV R5, UR9 ;  /* 0x0000000900057c02 */ /* 0x002fe20008000f00 */
[----:B------:R-:W-:Y:S01]  /*4cb0*/  IMAD.U32 R4, RZ, RZ, UR8 ;  /* 0x00000008ff047e24 */ /* 0x000fe2000f8e00ff */
[----:B--2---:R-:W-:Y:S01]  /*4cc0*/  MOV R7, UR7 ;  /* 0x0000000700077c02 */ /* 0x004fe20008000f00 */
[----:B------:R-:W-:Y:S01]  /*4cd0*/  IMAD.U32 R6, RZ, RZ, UR6 ;  /* 0x00000006ff067e24 */ /* 0x000fe2000f8e00ff */
[----:B----4-:R-:W-:Y:S01]  /*4ce0*/  MOV R11, UR5 ;  /* 0x00000005000b7c02 */ /* 0x010fe20008000f00 */
[----:B------:R-:W-:Y:S02]  /*4cf0*/  IMAD.U32 R10, RZ, RZ, UR4 ;  /* 0x00000004ff0a7e24 */ /* 0x000fe4000f8e00ff */
[----:B------:R-:W-:Y:S07]  /*4d00*/  LEPC R20, `(.L_x_79) ;  /* 0x000000001014794e */ /* 0x000fee0000000000 */
[----:B---3-5:R-:W-:Y:S05]  /*4d10*/  CALL.ABS.NOINC R2 ;  /* 0x0000000002007343 */ /* 0x028fea0003c00000 */
.L_x_79:
[----:B------:R-:W-:Y:S01]  /*4d20*/  LOP3.LUT P0, RZ, R166, 0x1b0, RZ, 0xc0, !PT ;  /* 0x000001b0a6ff7812 */ /* 0x000fe2000780c0ff */
[----:B------:R-:W-:Y:S11]  /*4d30*/  BSSY.RECONVERGENT B6, `(.L_x_80) ;  /* 0x0000013000067945 */ /* 0x000ff60003800200 */
[----:B------:R-:W-:Y:S01]  /*4d40*/  @!UPT UIADD3 URZ, UPT, UPT, URZ, URZ, URZ ;  /* 0x000000fffffff290 */ /* 0x000fe2000fffe0ff */
[----:B------:R-:W-:Y:S05]  /*4d50*/  @!P0 BRA `(.L_x_81) ;  /* 0x0000000000408947 */ /* 0x000fea0003800000 */
        /* <DEDUP_REMOVED lines=16> */
.L_x_81:
[----:B------:R-:W-:Y:S05]  /*4e60*/  BSYNC.RECONVERGENT B6 ;  /* 0x0000000000067941 */ /* 0x000fea0003800200 */
.L_x_80:
[----:B------:R-:W-:Y:S01]  /*4e70*/  ISETP.NE.U32.AND P4, PT, R146, RZ, PT ;  /* 0x000000ff9200720c */ /* 0x000fe20003f85070 */
[----:B------:R-:W-:Y:S01]  /*4e80*/  UISETP.NE.AND UP2, UPT, UR50, URZ, UPT ;  /* 0x000000ff3200728c */ /* 0x000fe2000bf45270 */
[----:B------:R-:W-:Y:S01]  /*4e90*/  ISETP.NE.U32.AND P2, PT, RZ, UR38, PT ;  /* 0x00000026ff007c0c */ /* 0x000fe2000bf45070 */
[----:B------:R-:W-:Y:S01]  /*4ea0*/  UISETP.NE.U32.AND UP1, UPT, UR44, URZ, UPT ;  /* 0x000000ff2c00728c */ /* 0x000fe2000bf25070 */
[----:B------:R-:W-:Y:S01]  /*4eb0*/  ISETP.NE.AND.EX P4, PT, R147, RZ, PT, P4 ;  /* 0x000000ff9300720c */ /* 0x000fe20003f85340 */
[----:B------:R-:W-:Y:S01]  /*4ec0*/  UPLOP3.LUT UP0, UPT, UPT, UPT, UPT, 0x40, 0x4 ;  /* 0x000000000004789c */ /* 0x000fe20003f0e870 */
[----:B------:R-:W-:Y:S01]  /*4ed0*/  ISETP.NE.AND.EX P2, PT, RZ, UR39, PT, P2 ;  /* 0x00000027ff007c0c */ /* 0x000fe2000bf45320 */
[----:B------:R-:W-:Y:S01]  /*4ee0*/  UISETP.NE.AND.EX UP1, UPT, UR45, URZ, UPT, UP1 ;  /* 0x000000ff2d00728c */ /* 0x000fe2000bf25310 */
[----:B------:R-:W-:Y:S04]  /*4ef0*/  PLOP3.LUT P1, PT, PT, PT, UP2, 0x80, 0x8 ;  /* 0x000000000008781c */ /* 0x000fe80003f2f028 */
[----:B------:R-:W-:Y:S06]  /*4f00*/  @UP2 UPLOP3.LUT UP0, UPT, UPT, UPT, UP1, 0x80, 0x8 ;  /* 0x000000000008289c */ /* 0x000fec0003f0f010 */
[----:B------:R-:W-:Y:S01]  /*4f10*/  PLOP3.LUT P0, PT, PT, PT, UP0, 0x80, 0x8 ;  /* 0x000000000008781c */ /* 0x000fe20003f0f008 */
[----:B------:R-:W-:Y:S01]  /*4f20*/  @!UPT UIADD3 URZ, UPT, UPT, URZ, URZ, URZ ;  /* 0x000000fffffff290 */ /* 0x000fe2000fffe0ff */
[----:B------:R-:W-:Y:S11]  /*4f30*/  BRA.U !UP1, `(.L_x_82) ;  /* 0x0000000109387547 */ /* 0x000ff6000b800000 */
[----:B------:R-:W-:Y:S01]  /*4f40*/  UISETP.NE.U32.AND UP0, UPT, UR38, URZ, UPT ;  /* 0x000000ff2600728c */ /* 0x000fe2000bf05070 */
[----:B------:R-:W-:Y:S02]  /*4f50*/  HFMA2 R0, -RZ, RZ, 0, 5.9604644775390625e-08 ;  /* 0x00000001ff007431 */ /* 0x000fe400000001ff */
[----:B------:R-:W-:Y:S01]  /*4f60*/  IMAD.MOV.U32 R151, RZ, RZ, 0x1 ;  /* 0x00000001ff977424 */ /* 0x000fe200078e00ff */
[----:B------:R-:W-:Y:S06]  /*4f70*/  UISETP.NE.AND.EX UP0, UPT, UR39, URZ, UPT, UP0 ;  /* 0x000000ff2700728c */ /* 0x000fec000bf05300 */
[----:B------:R-:W-:Y:S05]  /*4f80*/  PLOP3.LUT P3, PT, PT, PT, UP0, 0x80, 0x8 ;  /* 0x000000000008781c */ /* 0x000fea0003f6f008 */
[----:B------:R-:W1:Y:S01]  /*4f90*/  @UP0 LDCU.64 UR6, c[0x0][0x888] ;  /* 0x00011100ff0607ac */ /* 0x000e620008000a00 */
[----:B------:R-:W-:Y:S07]  /*4fa0*/  @UP0 UIMAD UR4, UR36, UR44, URZ ;  /* 0x0000002c240402a4 */ /* 0x000fee000f8e02ff */
[----:B------:R-:W-:Y:S01]  /*4fb0*/  @!P3 PRMT R151, R0, 0x7610, R151 ;  /* 0x000076100097b816 */ /* 0x000fe20000000097 */
[----:B-1----:R-:W-:Y:S03]  /*4fc0*/  @UP0 UIMAD.WIDE UR6, UR4, 0x4, UR6 ;  /* 0x00000004040608a5 */ /* 0x002fe6000f8e0206 */
[----:B------:R-:W1:Y:S03]  /*4fd0*/  @!UP0 LDCU UR4, c[0x0][0x880] ;  /* 0x00011000ff0487ac */ /* 0x000e660008000800 */
[----:B------:R-:W-:Y:S01]  /*4fe0*/  IMAD.U32 R2, RZ, RZ, UR6 ;  /* 0x00000006ff027e24 */ /* 0x000fe2000f8e00ff */
[----:B------:R-:W-:Y:S05]  /*4ff0*/  MOV R3, UR7 ;  /* 0x0000000700037c02 */ /* 0x000fea0008000f00 */
[----:B-----5:R2:W5:Y:S02]  /*5000*/  @P3 LDG.E R82, desc[UR46][R2.64] ;  /* 0x0000002e02523981 */ /* 0x020564000c1e1900 */
[----:B-12---:R-:W-:Y:S02]  /*5010*/  @!P3 IMAD.U32 R82, RZ, RZ, UR4 ;  /* 0x00000004ff52be24 */ /* 0x006fe4000f8e00ff */
.L_x_82:
[----:B------:R-:W-:Y:S05]  /*5020*/  @!P4 BRA `(.L_x_83) ;  /* 0x000000000020c947 */ /* 0x000fea0003800000 */
[----:B------:R-:W-:Y:S04]  /*5030*/  ISETP.NE.U32.AND P3, PT, R144, RZ, PT ;  /* 0x000000ff9000720c */ /* 0x000fe80003f65070 */
[----:B------:R-:W-:Y:S11]  /*5040*/  ISETP.NE.AND.EX P3, PT, R145, RZ, PT, P3 ;  /* 0x000000ff9100720c */ /* 0x000ff60003f65330 */
[----:B------:R-:W-:Y:S02]  /*5050*/  @!UPT UIADD3 URZ, UPT, UPT, URZ, URZ, URZ ;  /* 0x000000fffffff290 */ /* 0x000fe4000fffe0ff */
[----:B------:R-:W1:Y:S01]  /*5060*/  @P3 LDC.64 R2, c[0x0][0x8a8] ;  /* 0x00022a00ff023b82 */ /* 0x000e620000000a00 */
[----:B------:R-:W-:Y:S04]  /*5070*/  @P3 IMAD R0, R146, UR36, RZ ;  /* 0x0000002492003c24 */ /* 0x000fe8000f8e02ff */
[----:B-1----:R-:W-:Y:S05]  /*5080*/  @P3 IMAD.WIDE R2, R0, 0x4, R2 ;  /* 0x0000000400023825 */ /* 0x002fea00078e0202 */
[----:B-----5:R1:W5:Y:S02]  /*5090*/  @P3 LDG.E R78, desc[UR46][R2.64] ;  /* 0x0000002e024e3981 */ /* 0x020364000c1e1900 */
[----:B-1----:R-:W2:Y:S02]  /*50a0*/  @!P3 LDC R78, c[0x0][0x8a0] ;  /* 0x00022800ff4ebb82 */ /* 0x002ea40000000800 */
.L_x_83:
[----:B-----5:R-:W-:Y:S01]  /*50b0*/  ISETP.NE.AND P4, PT, R82, RZ, PT ;  /* 0x000000ff5200720c */ /* 0x020fe20003f85270 */
[----:B------:R-:W-:Y:S01]  /*50c0*/  BSSY B1, `(.L_x_84) ;  /* 0x0000048000017945 */ /* 0x000fe20003800000 */
[----:B------:R-:W-:Y:S01]  /*50d0*/  SEL R7, RZ, 0xffffffff, P2 ;  /* 0xffffffffff077807 */ /* 0x000fe20001000000 */
[----:B------:R-:W-:Y:S01]  /*50e0*/  IMAD.MOV.U32 R117, RZ, RZ, 0x1 ;  /* 0x00000001ff757424 */ /* 0x000fe200078e00ff */
[----:B------:R-:W-:Y:S01]  /*50f0*/  LOP3.LUT P3, RZ, R151, 0xff, RZ, 0xc0, !PT ;  /* 0x000000ff97ff7812 */ /* 0x000fe2000786c0ff */
[----:B------:R-:W-:Y:S01]  /*5100*/  IMAD R80, R76, 0x80, R79 ;  /* 0x000000804c507824 */ /* 0x000fe200078e024f */
[----:B------:R-:W-:Y:S02]  /*5110*/  @P1 SEL R0, RZ, 0xffffffff, P4 ;  /* 0xffffffffff001807 */ /* 0x000fe40002000000 */
[----:B------:R-:W-:Y:S02]  /*5120*/  CS2R R98, SRZ ;  /* 0x0000000000627805 */ /* 0x000fe4000001ff00 */
[----:B------:R-:W-:Y:S02]  /*5130*/  LEA R3, R160, UR49, 0x3 ;  /* 0x00000031a0037c11 */ /* 0x000fe4000f8e18ff */
[----:B------:R-:W-:Y:S02]  /*5140*/  CS2R R96, SRZ ;  /* 0x0000000000607805 */ /* 0x000fe4000001ff00 */
[----:B------:R-:W-:Y:S02]  /*5150*/  @P0 SEL R0, R7, R0, !P3 ;  /* 0x0000000007000207 */ /* 0x000fe40005800000 */
[----:B------:R-:W-:Y:S02]  /*5160*/  CS2R R94, SRZ ;  /* 0x00000000005e7805 */ /* 0x000fe4000001ff00 */
[----:B------:R-:W-:Y:S02]  /*5170*/  LEA R116, R76, UR49, 0x3 ;  /* 0x000000314c747c11 */ /* 0x000fe4000f8e18ff */
[----:B------:R-:W-:Y:S02]  /*5180*/  CS2R R92, SRZ ;  /* 0x00000000005c7805 */ /* 0x000fe4000001ff00 */
[----:B------:R-:W-:Y:S02]  /*5190*/  @P1 LOP3.LUT R0, R0, 0x1, RZ, 0xc0, !PT ;  /* 0x0000000100001812 */ /* 0x000fe400078ec0ff */
[----:B------:R-:W-:Y:S02]  /*51a0*/  CS2R R90, SRZ ;  /* 0x00000000005a7805 */ /* 0x000fe4000001ff00 */
[----:B------:R-:W-:Y:S02]  /*51b0*/  SHF.L.U32 R5, R162, 0x1f, RZ ;  /* 0x0000001fa2057819 */ /* 0x000fe400000006ff */
[----:B------:R-:W-:Y:S02]  /*51c0*/  CS2R R88, SRZ ;  /* 0x0000000000587805 */ /* 0x000fe4000001ff00 */
[----:B------:R-:W-:Y:S02]  /*51d0*/  ISETP.NE.U32.OR P6, PT, R0, 0x1, !P1 ;  /* 0x000000010000780c */ /* 0x000fe40004fc5470 */
[----:B------:R-:W-:Y:S02]  /*51e0*/  CS2R R102, SRZ ;  /* 0x0000000000667805 */ /* 0x000fe4000001ff00 */
[----:B------:R-:W-:Y:S02]  /*51f0*/  PLOP3.LUT P2, PT, PT, PT, UP1, 0x80, 0x8 ;  /* 0x000000000008781c */ /* 0x000fe40003f4f018 */
[----:B------:R-:W-:Y:S02]  /*5200*/  CS2R R100, SRZ ;  /* 0x0000000000647805 */ /* 0x000fe4000001ff00 */
[----:B------:R-:W-:Y:S02]  /*5210*/  SEL R0, RZ, 0xffffffff, P4 ;  /* 0xffffffffff007807 */ /* 0x000fe40002000000 */
[----:B------:R-:W-:Y:S03]  /*5220*/  P2R R104, PR, RZ, 0x40 ;  /* 0x00000040ff687803 */ /* 0x000fe60000000000 */
[----:B------:R-:W-:Y:S04]  /*5230*/  @P6 SHF.L.U32 R2, R159, 0x1f, RZ ;  /* 0x0000001f9f026819 */ /* 0x000fe800000006ff */
[----:B------:R-:W-:Y:S01]  /*5240*/  @P2 SEL R0, R7, R0, !P3 ;  /* 0x0000000007002207 */ /* 0x000fe20005800000 */
[----:B------:R-:W1:Y:S03]  /*5250*/  @P6 SYNCS.PHASECHK.TRANS64.TRYWAIT P1, [R3+URZ+0x20], R2 ;  /* 0x00002002030065a7 */ /* 0x000e6600080211ff */
[----:B------:R-:W-:Y:S04]  /*5260*/  LOP3.LUT R0, R0, 0x1, RZ, 0xc0, !PT ;  /* 0x0000000100007812 */ /* 0x000fe800078ec0ff */
[----:B------:R-:W-:Y:S04]  /*5270*/  ISETP.NE.U32.AND P5, PT, R0, 0x1, PT ;  /* 0x000000010000780c */ /* 0x000fe80003fa5070 */
[----:B------:R-:W-:Y:S01]  /*5280*/  P2R R118, PR, RZ, 0x20 ;  /* 0x00000020ff767803 */ /* 0x000fe20000000000 */
[----:B------:R3:W4:Y:S01]  /*5290*/  SYNCS.PHASECHK.TRANS64.TRYWAIT P0, [R116+URZ+0x70], R5 ;  /* 0x00007005740075a7 */ /* 0x00072200080011ff */
[----:B-1----:R-:W-:Y:S01]  /*52a0*/  @P6 SEL R117, RZ, 0x1, !P1 ;  /* 0x00000001ff756807 */ /* 0x002fe20004800000 */
[----:B---3--:R-:W-:Y:S06]  /*52b0*/  @!P6 BRA `(.L_x_85) ;  /* 0x0000000000a0e947 */ /* 0x008fec0003800000 */
[----:B------:R-:W-:Y:S01]  /*52c0*/  @P5 IMAD R7, R160, 0x2000, R153 ;  /* 0x00002000a0075824 */ /* 0x000fe200078e0299 */
[----:B------:R-:W-:Y:S01]  /*52d0*/  ISETP.NE.AND P1, PT, R117, RZ, PT ;  /* 0x000000ff7500720c */ /* 0x000fe20003f25270 */
[----:B------:R-:W-:Y:S01]  /*52e0*/  BSSY B0, `(.L_x_86) ;  /* 0x0000011000007945 */ /* 0x000fe20003800000 */
[----:B------:R-:W-:Y:S01]  /*52f0*/  CS2R R102, SRZ ;  /* 0x0000000000667805 */ /* 0x000fe2000001ff00 */
[----:B------:R-:W-:Y:S01]  /*5300*/  @P5 VIADD R2, R7, UR49 ;  /* 0x0000003107025c36 */ /* 0x000fe20008000000 */
[----:B------:R-:W-:Y:S02]  /*5310*/  CS2R R100, SRZ ;  /* 0x0000000000647805 */ /* 0x000fe4000001ff00 */
[----:B------:R-:W-:Y:S02]  /*5320*/  CS2R R90, SRZ ;  /* 0x00000000005a7805 */ /* 0x000fe4000001ff00 */
[----:B------:R-:W-:Y:S01]  /*5330*/  CS2R R88, SRZ ;  /* 0x0000000000587805 */ /* 0x000fe2000001ff00 */
[--C-:B------:R-:W-:Y:S01]  /*5340*/  @P5 IMAD.IADD R6, R165, 0x1, R2.reuse ;  /* 0x00000001a5065824 */ /* 0x100fe200078e0202 */
[----:B------:R-:W-:Y:S01]  /*5350*/  CS2R R94, SRZ ;  /* 0x00000000005e7805 */ /* 0x000fe2000001ff00 */
[--C-:B------:R-:W-:Y:S01]  /*5360*/  @P5 IMAD.IADD R4, R164, 0x1, R2.reuse ;  /* 0x00000001a4045824 */ /* 0x100fe200078e0202 */
[----:B------:R-:W-:Y:S01]  /*5370*/  CS2R R92, SRZ ;  /* 0x00000000005c7805 */ /* 0x000fe2000001ff00 */
[----:B------:R-:W-:Y:S01]  /*5380*/  @P5 IMAD R2, R163, 0x10, R2 ;  /* 0x00000010a3025824 */ /* 0x000fe200078e0202 */
[----:B------:R-:W-:Y:S02]  /*5390*/  CS2R R98, SRZ ;  /* 0x0000000000627805 */ /* 0x000fe4000001ff00 */
[----:B------:R-:W-:Y:S01]  /*53a0*/  CS2R R96, SRZ ;  /* 0x0000000000607805 */ /* 0x000fe2000001ff00 */
[----:B------:R-:W-:Y:S06]  /*53b0*/  @P1 BRA `(.L_x_87) ;  /* 0x00000000000c1947 */ /* 0x000fec0003800000 */
[----:B------:R-:W-:Y:S04]  /*53c0*/  SHF.L.U32 R0, R159, 0x1f, RZ ;  /* 0x0000001f9f007819 */ /* 0x000fe800000006ff */
[----:B------:R-:W1:Y:S02]  /*53d0*/  SYNCS.PHASECHK.TRANS64.TRYWAIT P1, [R3+URZ+0x20], R0 ;  /* 0x00002000030075a7 */ /* 0x000e6400080211ff */
[----:B-1----:R-:W-:Y:S05]  /*53e0*/  @!P1 BRA `(.L_x_88) ;  /* 0x0000003400249947 */ /* 0x002fea0003800000 */
.L_x_87:
[----:B------:R-:W-:Y:S05]  /*53f0*/  BSYNC B0 ;  /* 0x0000000000007941 */ /* 0x000fea0003800000 */
.L_x_86:
[----:B------:R-:W-:Y:S01]  /*5400*/  ISETP.NE.AND P1, PT, R118, RZ, PT ;  /* 0x000000ff7600720c */ /* 0x000fe20003f25270 */
[----:B-1----:R-:W-:Y:S02]  /*5410*/  VIADD R3, R3, 0x30 ;  /* 0x0000003003037836 */ /* 0x002fe40000000000 */
[----:B------:R-:W-:Y:S02]  /*5420*/  IMAD.U32 R0, RZ, RZ, UR37 ;  /* 0x00000025ff007e24 */ /* 0x000fe4000f8e00ff */
[----:B------:R-:W-:Y:S03]  /*5430*/  VIADD R160, R160, 0x1 ;  /* 0x00000001a0a07836 */ /* 0x000fe60000000000 */
[----:B------:R-:W-:Y:S05]  /*5440*/  PRMT R0, R0, 0x654, R3 ;  /* 0x0000065400007816 */ /* 0x000fea0000000003 */
[----:B------:R1:W3:Y:S04]  /*5450*/  @P1 LDS.128 R100, [R7+UR49+0x200] ;  /* 0x0002003107641984 */ /* 0x0002e80008000c00 */
[----:B------:R1:W1:Y:S04]  /*5460*/  @P1 LDS.128 R88, [R6+0x200] ;  /* 0x0002000006581984 */ /* 0x0002680000000c00 */
[----:B------:R1:W1:Y:S04]  /*5470*/  @P1 LDS.128 R92, [R4+0x200] ;  /* 0x00020000045c1984 */ /* 0x0002680000000c00 */
[----:B------:R1:W1:Y:S01]  /*5480*/  @P1 LDS.128 R96, [R2+0x200] ;  /* 0x0002000002601984 */ /* 0x0002620000000c00 */
[C---:B------:R-:W-:Y:S01]  /*5490*/  ISETP.NE.AND P1, PT, R160.reuse, 0x2, PT ;  /* 0x00000002a000780c */ /* 0x040fe20003f25270 */
[----:B------:R-:W-:Y:S01]  /*54a0*/  @!PT LDS RZ, [RZ] ;  /* 0x00000000fffff984 */ /* 0x000fe20000000800 */
[----:B------:R-:W-:Y:S01]  /*54b0*/  @!PT LDS RZ, [RZ] ;  /* 0x00000000fffff984 */ /* 0x000fe20000000800 */
[----:B------:R-:W-:Y:S01]  /*54c0*/  @!PT LDS RZ, [RZ] ;  /* 0x00000000fffff984 */ /* 0x000fe20000000800 */
[----:B------:R-:W-:Y:S01]  /*54d0*/  @!PT LDS RZ, [RZ] ;  /* 0x00000000fffff984 */ /* 0x000fe20000000800 */
[----:B------:R5:W-:Y:S06]  /*54e0*/  MEMBAR.ALL.CTA ;  /* 0x0000000000007992 */ /* 0x000bec0000008000 */
[----:B-----5:R-:W5:Y:S01]  /*54f0*/  FENCE.VIEW.ASYNC.S ;  /* 0x00000000000073c6 */ /* 0x020f620000000000 */
[----:B------:R-:W-:Y:S01]  /*5500*/  SEL R160, R160, RZ, P1 ;  /* 0x000000ffa0a07207 */ /* 0x000fe20000800000 */
[----:B-----5:R5:W-:Y:S02]  /*5510*/  SYNCS.ARRIVE.TRANS64.RED.A1T0 RZ, [R0+URZ], RZ ;  /* 0x000000ff00ff79a7 */ /* 0x020be400081004ff */
[----:B-----5:R-:W-:Y:S04]  /*5520*/  SEL R0, RZ, 0x1, P1 ;  /* 0x00000001ff007807 */ /* 0x020fe80000800000 */
[----:B---3--:R-:W-:Y:S02]  /*5530*/  LOP3.LUT R159, R159, R0, RZ, 0x3c, !PT ;  /* 0x000000009f9f7212 */ /* 0x008fe400078e3cff */
.L_x_85:
[----:B------:R-:W-:Y:S05]  /*5540*/  BSYNC B1 ;  /* 0x0000000000017941 */ /* 0x000fea0003800000 */
.L_x_84:
[----:B------:R-:W-:Y:S04]  /*5550*/  SHF.R.U32.HI R3, RZ, 0x15, R80 ;  /* 0x00000015ff037819 */ /* 0x000fe80000011650 */
[----:B------:R-:W-:Y:S01]  /*5560*/  LOP3.LUT P1, RZ, R3, 0x3, R154, 0x48, !PT ;  /* 0x0000000303ff7812 */ /* 0x000fe2000782489a */
[----:B------:R-:W-:Y:S01]  /*5570*/  @!UPT UIADD3 URZ, UPT, UPT, URZ, URZ, URZ ;  /* 0x000000fffffff290 */ /* 0x000fe2000fffe0ff */
[----:B----4-:R-:W-:Y:S11]  /*5580*/  @P0 BRA `(.L_x_89) ;  /* 0x0000000000080947 */ /* 0x010ff60003800000 */
[----:B------:R-:W3:Y:S02]  /*5590*/  SYNCS.PHASECHK.TRANS64.TRYWAIT P0, [R116+URZ+0x70], R5 ;  /* 0x00007005740075a7 */ /* 0x000ee400080011ff */
[----:B---3--:R-:W-:Y:S05]  /*55a0*/  @!P0 BRA `(.L_x_90) ;  /* 0x0000003000c88947 */ /* 0x008fea0003800000 */
.L_x_89:
[----:B------:R-:W-:Y:S05]  /*55b0*/  @!P1 BRA `(.L_x_91) ;  /* 0x0000000000409947 */ /* 0x000fea0003800000 */
[----:B------:R-:W3:Y:S01]  /*55c0*/  LDCU.64 UR8, c[0x4][0x70] ;  /* 0x01000e00ff0877ac */ /* 0x000ee20008000a00 */
[----:B------:R-:W-:Y:S01]  /*55d0*/  MOV R3, 0x0 ;  /* 0x0000000000037802 */ /* 0x000fe20000000f00 */
[----:B------:R-:W-:Y:S02]  /*55e0*/  HFMA2 R12, -RZ, RZ, 0, 5.9604644775390625e-08 ;  /* 0x00000001ff0c7431 */ /* 0x000fe400000001ff */
[----:B------:R-:W-:Y:S02]  /*55f0*/  IMAD.MOV.U32 R8, RZ, RZ, 0x192 ;  /* 0x00000192ff087424 */ /* 0x000fe400078e00ff */
[----:B------:R-:W-:Y:S01]  /*5600*/  IMAD.MOV.U32 R13, RZ, RZ, RZ ;  /* 0x000000ffff0d7224 */ /* 0x000fe200078e00ff */
[----:B------:R-:W4:Y:S01]  /*5610*/  LDCU.64 UR6, c[0x4][0x78] ;  /* 0x01000f00ff0677ac */ /* 0x000f220008000a00 */
[----:B-1----:R-:W1:Y:S01]  /*5620*/  LDC.64 R2, c[0x4][R3] ;  /* 0x0100000003027b82 */ /* 0x002e620000000a00 */
[----:B------:R-:W5:Y:S01]  /*5630*/  LDCU.64 UR4, c[0x4][0x10] ;  /* 0x01000200ff0477ac */ /* 0x000f620008000a00 */
[----:B---3--:R-:W-:Y:S01]  /*5640*/  MOV R5, UR9 ;  /* 0x0000000900057c02 */ /* 0x008fe20008000f00 */
[----:B------:R-:W-:Y:S01]  /*5650*/  IMAD.U32 R4, RZ, RZ, UR8 ;  /* 0x00000008ff047e24 */ /* 0x000fe2000f8e00ff */
[----:B----4-:R-:W-:Y:S01]  /*5660*/  MOV R7, UR7 ;  /* 0x0000000700077c02 */ /* 0x010fe20008000f00 */
[----:B------:R-:W-:Y:S01]  /*5670*/  IMAD.U32 R6, RZ, RZ, UR6 ;  /* 0x00000006ff067e24 */ /* 0x000fe2000f8e00ff */
[----:B-----5:R-:W-:Y:S01]  /*5680*/  MOV R11, UR5 ;  /* 0x00000005000b7c02 */ /* 0x020fe20008000f00 */
[----:B------:R-:W-:Y:S02]  /*5690*/  IMAD.U32 R10, RZ, RZ, UR4 ;  /* 0x00000004ff0a7e24 */ /* 0x000fe4000f8e00ff */
[----:B------:R-:W-:Y:S07]  /*56a0*/  LEPC R20, `(.L_x_91) ;  /* 0x000000001014794e */ /* 0x000fee0000000000 */
[----:B-12---:R-:W-:Y:S05]  /*56b0*/  CALL.ABS.NOINC R2 ;  /* 0x0000000002007343 */ /* 0x006fea0003c00000 */
.L_x_91:
[----:B------:R-:W-:Y:S01]  /*56c0*/  SHF.L.U32 R83, R100, 0x10, RZ ;  /* 0x0000001064537819 */ /* 0x000fe200000006ff */
[----:B------:R-:W-:Y:S05]  /*56d0*/  WARPSYNC.ALL ;  /* 0x0000000000007948 */ /* 0x000fea0003800000 */
[----:B------:R-:W-:Y:S01]  /*56e0*/  R2UR UR4, R80 ;  /* 0x00000000500472ca */ /* 0x000fe200000e0000 */
[----:B------:R-:W-:Y:S01]  /*56f0*/  BSSY.RECONVERGENT B0, `(.L_x_92) ;  /* 0x0000121000007945 */ /* 0x000fe20003800200 */
[----:B------:R-:W-:Y:S02]  /*5700*/  ISETP.NE.AND P6, PT, R104, RZ, PT ;  /* 0x000000ff6800720c */ /* 0x000fe40003fc5270 */
[----:B------:R-:W-:Y:S02]  /*5710*/  IADD3 R119, PT, PT, R153, UR49, RZ ;  /* 0x0000003199777c10 */ /* 0x000fe4000fffe0ff */
[----:B------:R-:W-:Y:S02]  /*5720*/  SHF.L.U32 R124, R163, 0x4, RZ ;  /* 0x00000004a37c7819 */ /* 0x000fe400000006ff */
[-C--:B------:R-:W-:Y:S02]  /*5730*/  IADD3 R172, PT, PT, R165, R119.reuse, RZ ;  /* 0x00000077a5ac7210 */ /* 0x080fe40007ffe0ff */
[----:B------:R-:W-:Y:S02]  /*5740*/  IADD3 R171, PT, PT, R164, R119, RZ ;  /* 0x00000077a4ab7210 */ /* 0x000fe40007ffe0ff */
[----:B------:R-:W-:Y:S01]  /*5750*/  IADD3 R170, PT, PT, R119, R124, RZ ;  /* 0x0000007c77aa7210 */ /* 0x000fe20007ffe0ff */
[----:B-1-3--:R-:W2:Y:S01]  /*5760*/  LDTM.x64 R4, tmem[UR4] ;  /* 0x00000004000479ee */ /* 0x00aea20008340000 */
[C---:B------:R-:W-:Y:S02]  /*5770*/  PRMT R81, R100.reuse, 0x8880, RZ ;  /* 0x0000888064517816 */ /* 0x040fe400000000ff */
[----:B------:R-:W-:Y:S02]  /*5780*/  SHF.R.S32.HI R83, RZ, 0x18, R83 ;  /* 0x00000018ff537819 */ /* 0x000fe40000011453 */
[----:B------:R-:W-:Y:S02]  /*5790*/  SHF.R.S32.HI R86, RZ, 0x18, R101 ;  /* 0x00000018ff567819 */ /* 0x000fe40000011465 */
[----:B------:R-:W-:Y:S02]  /*57a0*/  SHF.L.U32 R84, R100, 0x8, RZ ;  /* 0x0000000864547819 */ /* 0x000fe400000006ff */
[----:B------:R-:W-:Y:S02]  /*57b0*/  SHF.L.U32 R85, R101, 0x8, RZ ;  /* 0x0000000865557819 */ /* 0x000fe400000006ff */
[----:B------:R-:W-:Y:S02]  /*57c0*/  SHF.R.S32.HI R84, RZ, 0x18, R84 ;  /* 0x00000018ff547819 */ /* 0x000fe40000011454 */
[----:B------:R-:W-:Y:S02]  /*57d0*/  SHF.R.S32.HI R85, RZ, 0x18, R85 ;  /* 0x00000018ff557819 */ /* 0x000fe40000011455 */
[----:B------:R-:W-:Y:S02]  /*57e0*/  SHF.L.U32 R87, R98, 0x8, RZ ;  /* 0x0000000862577819 */ /* 0x000fe400000006ff */
[----:B------:R-:W-:Y:S02]  /*57f0*/  ISETP.NE.AND P0, PT, R167, RZ, PT ;  /* 0x000000ffa700720c */ /* 0x000fe40003f05270 */
[----:B------:R-:W-:Y:S02]  /*5800*/  SHF.R.S32.HI R87, RZ, 0x18, R87 ;  /* 0x00000018ff577819 */ /* 0x000fe40000011457 */
[----:B------:R-:W-:Y:S02]  /*5810*/  LEA R125, R160, UR49, 0x3 ;  /* 0x00000031a07d7c11 */ /* 0x000fe4000f8e18ff */
[----:B------:R-:W-:Y:S01]  /*5820*/  @P6 SHF.L.U32 R126, R159, 0x1f, RZ ;  /* 0x0000001f9f7e6819 */ /* 0x000fe200000006ff */
[C---:B--2---:R-:W-:Y:S02]  /*5830*/  IMAD R0, R78.reuse, R4, RZ ;  /* 0x000000044e007224 */ /* 0x044fe400078e02ff */
[C---:B------:R-:W-:Y:S02]  /*5840*/  IMAD R2, R78.reuse, R5, RZ ;  /* 0x000000054e027224 */ /* 0x040fe400078e02ff */
[----:B------:R-:W-:Y:S02]  /*5850*/  IMAD R3, R78, R6, RZ ;  /* 0x000000064e037224 */ /* 0x000fe400078e02ff */
[-C--:B------:R-:W-:Y:S01]  /*5860*/  IMAD R0, R81, R82.reuse, R0 ;  /* 0x0000005251007224 */ /* 0x080fe200078e0200 */
[----:B------:R-:W-:Y:S01]  /*5870*/  SHF.R.S32.HI R81, RZ, 0x18, R100 ;  /* 0x00000018ff517819 */ /* 0x000fe20000011464 */
[-C--:B------:R-:W-:Y:S01]  /*5880*/  IMAD R2, R83, R82.reuse, R2 ;  /* 0x0000005253027224 */ /* 0x080fe200078e0202 */
[C---:B------:R-:W-:Y:S01]  /*5890*/  PRMT R83, R101.reuse, 0x8880, RZ ;  /* 0x0000888065537816 */ /* 0x040fe200000000ff */
[----:B------:R-:W-:Y:S01]  /*58a0*/  IMAD R3, R84, R82, R3 ;  /* 0x0000005254037224 */ /* 0x000fe200078e0203 */
[----:B------:R-:W-:Y:S01]  /*58b0*/  SHF.L.U32 R84, R101, 0x10, RZ ;  /* 0x0000001065547819 */ /* 0x000fe200000006ff */
[C---:B------:R-:W-:Y:S02]  /*58c0*/  IMAD R7, R78.reuse, R7, RZ ;  /* 0x000000074e077224 */ /* 0x040fe400078e02ff */
[C---:B------:R-:W-:Y:S01]  /*58d0*/  IMAD R4, R78.reuse, R8, RZ ;  /* 0x000000084e047224 */ /* 0x040fe200078e02ff */
[----:B------:R-:W-:Y:S01]  /*58e0*/  SHF.R.S32.HI R84, RZ, 0x18, R84 ;  /* 0x00000018ff547819 */ /* 0x000fe20000011454 */
[----:B------:R-:W-:Y:S02]  /*58f0*/  IMAD R5, R78, R9, RZ ;  /* 0x000000094e057224 */ /* 0x000fe400078e02ff */
[----:B------:R-:W-:Y:S01]  /*5900*/  IMAD R7, R81, R82, R7 ;  /* 0x0000005251077224 */ /* 0x000fe200078e0207 */
[----:B------:R-:W-:Y:S01]  /*5910*/  PRMT R81, R102, 0x8880, RZ ;  /* 0x0000888066517816 */ /* 0x000fe200000000ff */
[----:B------:R-:W-:Y:S02]  /*5920*/  IMAD R6, R78, R10, RZ ;  /* 0x0000000a4e067224 */ /* 0x000fe400078e02ff */
[-C--:B------:R-:W-:Y:S01]  /*5930*/  IMAD R4, R83, R82.reuse, R4 ;  /* 0x0000005253047224 */ /* 0x080fe200078e0204 */
[----:B------:R-:W-:Y:S01]  /*5940*/  I2IP.S8.S32.SAT R105, R7, R3, RZ ;  /* 0x0000000307697239 */ /* 0x000fe200000014ff */
[----:B------:R-:W-:Y:S01]  /*5950*/  IMAD R5, R84, R82, R5 ;  /* 0x0000005254057224 */ /* 0x000fe200078e0205 */
[----:B------:R-:W-:Y:S01]  /*5960*/  SHF.L.U32 R83, R102, 0x10, RZ ;  /* 0x0000001066537819 */ /* 0x000fe200000006ff */
[----:B------:R-:W-:Y:S01]  /*5970*/  IMAD R11, R78, R11, RZ ;  /* 0x0000000b4e0b7224 */ /* 0x000fe200078e02ff */
[----:B------:R-:W-:Y:S01]  /*5980*/  I2IP.S8.S32.SAT R104, R2, R0, R105 ;  /* 0x0000000002687239 */ /* 0x000fe20000001469 */
[----:B------:R-:W-:Y:S01]  /*5990*/  IMAD R6, R85, R82, R6 ;  /* 0x0000005255067224 */ /* 0x000fe200078e0206 */
[----:B------:R-:W-:Y:S01]  /*59a0*/  SHF.R.S32.HI R83, RZ, 0x18, R83 ;  /* 0x00000018ff537819 */ /* 0x000fe20000011453 */
[----:B------:R-:W-:Y:S01]  /*59b0*/  IMAD R8, R78, R12, RZ ;  /* 0x0000000c4e087224 */ /* 0x000fe200078e02ff */
[----:B------:R-:W-:Y:S01]  /*59c0*/  SHF.L.U32 R85, R102, 0x8, RZ ;  /* 0x0000000866557819 */ /* 0x000fe200000006ff */
[----:B------:R-:W-:Y:S02]  /*59d0*/  IMAD R9, R78, R13, RZ ;  /* 0x0000000d4e097224 */ /* 0x000fe400078e02ff */
[----:B------:R-:W-:Y:S01]  /*59e0*/  IMAD R11, R86, R82, R11 ;  /* 0x00000052560b7224 */ /* 0x000fe200078e020b */
[----:B------:R-:W-:Y:S01]  /*59f0*/  SHF.R.S32.HI R85, RZ, 0x18, R85 ;  /* 0x00000018ff557819 */ /* 0x000fe20000011455 */
[C---:B------:R-:W-:Y:S01]  /*5a00*/  IMAD R10, R78.reuse, R14, RZ ;  /* 0x0000000e4e0a7224 */ /* 0x040fe200078e02ff */
[----:B------:R-:W-:Y:S01]  /*5a10*/  SHF.R.S32.HI R86, RZ, 0x18, R103 ;  /* 0x00000018ff567819 */ /* 0x000fe20000011467 */
[----:B------:R-:W-:Y:S01]  /*5a20*/  IMAD R8, R81, R82, R8 ;  /* 0x0000005251087224 */ /* 0x000fe200078e0208 */
[----:B------:R-:W-:Y:S01]  /*5a30*/  I2IP.S8.S32.SAT R106, R11, R6, RZ ;  /* 0x000000060b6a7239 */ /* 0x000fe200000014ff */
[----:B------:R-:W-:Y:S01]  /*5a40*/  IMAD R9, R83, R82, R9 ;  /* 0x0000005253097224 */ /* 0x000fe200078e0209 */
[C---:B------:R-:W-:Y:S01]  /*5a50*/  PRMT R83, R103.reuse, 0x8880, RZ ;  /* 0x0000888067537816 */ /* 0x040fe200000000ff */
[----:B------:R-:W-:Y:S01]  /*5a60*/  IMAD.U32 R84, R103, 0x10000, RZ ;  /* 0x0001000067547824 */ /* 0x000fe200078e00ff */
[----:B------:R-:W-:Y:S01]  /*5a70*/  I2IP.S8.S32.SAT R105, R5, R4, R106 ;  /* 0x0000000405697239 */ /* 0x000fe2000000146a */
[C---:B------:R-:W-:Y:S01]  /*5a80*/  IMAD R15, R78.reuse, R15, RZ ;  /* 0x0000000f4e0f7224 */ /* 0x040fe200078e02ff */
[----:B------:R-:W-:Y:S01]  /*5a90*/  SHF.R.S32.HI R81, RZ, 0x18, R102 ;  /* 0x00000018ff517819 */ /* 0x000fe20000011466 */
[----:B------:R-:W-:Y:S01]  /*5aa0*/  IMAD R10, R85, R82, R10 ;  /* 0x00000052550a7224 */ /* 0x000fe200078e020a */
[----:B------:R-:W-:Y:S01]  /*5ab0*/  SHF.R.S32.HI R84, RZ, 0x18, R84 ;  /* 0x00000018ff547819 */ /* 0x000fe20000011454 */
[C---:B------:R-:W-:Y:S01]  /*5ac0*/  IMAD R12, R78.reuse, R16, RZ ;  /* 0x000000104e0c7224 */ /* 0x040fe200078e02ff */
[----:B------:R-:W-:Y:S01]  /*5ad0*/  SHF.L.U32 R85, R103, 0x8, RZ ;  /* 0x0000000867557819 */ /* 0x000fe200000006ff */
[----:B------:R-:W-:Y:S02]  /*5ae0*/  IMAD R13, R78, R17, RZ ;  /* 0x000000114e0d7224 */ /* 0x000fe400078e02ff */
[----:B------:R-:W-:Y:S01]  /*5af0*/  IMAD R15, R81, R82, R15 ;  /* 0x00000052510f7224 */ /* 0x000fe200078e020f */
[----:B------:R-:W-:Y:S01]  /*5b00*/  PRMT R81, R88, 0x8880, RZ ;  /* 0x0000888058517816 */ /* 0x000fe200000000ff */
[----:B------:R-:W-:Y:S01]  /*5b10*/  IMAD R14, R78, R18, RZ ;  /* 0x000000124e0e7224 */ /* 0x000fe200078e02ff */
[----:B------:R-:W-:Y:S01]  /*5b20*/  SHF.R.S32.HI R85, RZ, 0x18, R85 ;  /* 0x00000018ff557819 */ /* 0x000fe20000011455 */
[----:B------:R-:W-:Y:S01]  /*5b30*/  IMAD R12, R83, R82, R12 ;  /* 0x00000052530c7224 */ /* 0x000fe200078e020c */
[----:B------:R-:W-:Y:S01]  /*5b40*/  I2IP.S8.S32.SAT R106, R15, R10, RZ ;  /* 0x0000000a0f6a7239 */ /* 0x000fe200000014ff */
[----:B------:R-:W-:Y:S01]  /*5b50*/  IMAD R13, R84, R82, R13 ;  /* 0x00000052540d7224 */ /* 0x000fe200078e020d */
[----:B------:R-:W-:Y:S01]  /*5b60*/  SHF.L.U32 R83, R88, 0x10, RZ ;  /* 0x0000001058537819 */ /* 0x000fe200000006ff */
[C---:B------:R-:W-:Y:S01]  /*5b70*/  IMAD R19, R78.reuse, R19, RZ ;  /* 0x000000134e137224 */ /* 0x040fe200078e02ff */
[----:B------:R-:W-:Y:S01]  /*5b80*/  I2IP.S8.S32.SAT R106, R9, R8, R106 ;  /* 0x00000008096a7239 */ /* 0x000fe2000000146a */
[----:B------:R-:W-:Y:S01]  /*5b90*/  IMAD R14, R85, R82, R14 ;  /* 0x00000052550e7224 */ /* 0x000fe200078e020e */
[----:B------:R-:W-:Y:S01]  /*5ba0*/  SHF.R.S32.HI R83, RZ, 0x18, R83 ;  /* 0x00000018ff537819 */ /* 0x000fe20000011453 */
[C---:B------:R-:W-:Y:S01]  /*5bb0*/  IMAD R16, R78.reuse, R20, RZ ;  /* 0x000000144e107224 */ /* 0x040fe200078e02ff */
[----:B------:R-:W-:Y:S01]  /*5bc0*/  SHF.L.U32 R84, R89, 0x10, RZ ;  /* 0x0000001059547819 */ /* 0x000fe200000006ff */
[----:B------:R-:W-:Y:S01]  /*5bd0*/  IMAD R17, R78, R21, RZ ;  /* 0x000000154e117224 */ /* 0x000fe200078e02ff */
[----:B------:R-:W-:Y:S01]  /*5be0*/  SHF.L.U32 R85, R88, 0x8, RZ ;  /* 0x0000000858557819 */ /* 0x000fe200000006ff */
[----:B------:R-:W-:Y:S01]  /*5bf0*/  IMAD R19, R86, R82, R19 ;  /* 0x0000005256137224 */ /* 0x000fe200078e0213 */
[----:B------:R-:W-:Y:S01]  /*5c00*/  SHF.R.S32.HI R84, RZ, 0x18, R84 ;  /* 0x00000018ff547819 */ /* 0x000fe20000011454 */
[C---:B------:R-:W-:Y:S01]  /*5c10*/  IMAD R18, R78.reuse, R22, RZ ;  /* 0x000000164e127224 */ /* 0x040fe200078e02ff */
[----:B------:R-:W-:Y:S01]  /*5c20*/  SHF.R.S32.HI R85, RZ, 0x18, R85 ;  /* 0x00000018ff557819 */ /* 0x000fe20000011455 */
[----:B------:R-:W-:Y:S01]  /*5c30*/  IMAD R16, R81, R82, R16 ;  /* 0x0000005251107224 */ /* 0x000fe200078e0210 */
[----:B------:R-:W-:Y:S01]  /*5c40*/  I2IP.S8.S32.SAT R107, R19, R14, RZ ;  /* 0x0000000e136b7239 */ /* 0x000fe200000014ff */
[-C--:B------:R-:W-:Y:S01]  /*5c50*/  IMAD R17, R83, R82.reuse, R17 ;  /* 0x0000005253117224 */ /* 0x080fe200078e0211 */
[----:B------:R-:W-:Y:S01]  /*5c60*/  PRMT R83, R89, 0x8880, RZ ;  /* 0x0000888059537816 */ /* 0x000fe200000000ff */
[C---:B------:R-:W-:Y:S01]  /*5c70*/  IMAD R23, R78.reuse, R23, RZ ;  /* 0x000000174e177224 */ /* 0x040fe200078e02ff */
[----:B------:R-:W-:Y:S01]  /*5c80*/  SHF.R.S32.HI R81, RZ, 0x18, R88 ;  /* 0x00000018ff517819 */ /* 0x000fe20000011458 */
[----:B------:R-:W-:Y:S01]  /*5c90*/  IMAD R18, R85, R82, R18 ;  /* 0x0000005255127224 */ /* 0x000fe200078e0212 */
[----:B------:R-:W-:Y:S01]  /*5ca0*/  SHF.L.U32 R85, R89, 0x8, RZ ;  /* 0x0000000859557819 */ /* 0x000fe200000006ff */
[C---:B------:R-:W-:Y:S01]  /*5cb0*/  IMAD R20, R78.reuse, R24, RZ ;  /* 0x000000184e147224 */ /* 0x040fe200078e02ff */
[----:B------:R-:W-:Y:S01]  /*5cc0*/  I2IP.S8.S32.SAT R107, R13, R12, R107 ;  /* 0x0000000c0d6b7239 */ /* 0x000fe2000000146b */
[----:B------:R-:W-:Y:S01]  /*5cd0*/  IMAD R21, R78, R25, RZ ;  /* 0x000000194e157224 */ /* 0x000fe200078e02ff */
[----:B------:R-:W-:Y:S01]  /*5ce0*/  SHF.R.S32.HI R85, RZ, 0x18, R85 ;  /* 0x00000018ff557819 */ /* 0x000fe20000011455 */
[----:B------:R-:W-:Y:S01]  /*5cf0*/  IMAD R23, R81, R82, R23 ;  /* 0x0000005251177224 */ /* 0x000fe200078e0217 */
[----:B------:R-:W-:Y:S01]  /*5d00*/  PRMT R81, R90, 0x8880, RZ ;  /* 0x000088805a517816 */ /* 0x000fe200000000ff */
[----:B------:R-:W-:Y:S01]  /*5d10*/  IMAD R22, R78, R26, RZ ;  /* 0x0000001a4e167224 */ /* 0x000fe200078e02ff */
[----:B------:R1:W-:Y:S01]  /*5d20*/  STS.128 [R153+UR49+0x4200], R104 ;  /* 0x0042006899007988 */ /* 0x0003e20008000c31 */
[----:B------:R-:W-:Y:S01]  /*5d30*/  IMAD R20, R83, R82, R20 ;  /* 0x0000005253147224 */ /* 0x000fe200078e0214 */
[----:B------:R-:W-:Y:S01]  /*5d40*/  I2IP.S8.S32.SAT R108, R23, R18, RZ ;  /* 0x00000012176c7239 */ /* 0x000fe200000014ff */
[----:B------:R-:W-:Y:S01]  /*5d50*/  IMAD R21, R84, R82, R21 ;  /* 0x0000005254157224 */ /* 0x000fe200078e0215 */
[----:B------:R-:W-:Y:S01]  /*5d60*/  SHF.R.S32.HI R86, RZ, 0x18, R89 ;  /* 0x00000018ff567819 */ /* 0x000fe20000011459 */
[----:B------:R-:W-:Y:S01]  /*5d70*/  IMAD.U32 R83, R90, 0x10000, RZ ;  /* 0x000100005a537824 */ /* 0x000fe200078e00ff */
[----:B------:R-:W-:Y:S01]  /*5d80*/  I2IP.S8.S32.SAT R108, R17, R16, R108 ;  /* 0x00000010116c7239 */ /* 0x000fe2000000146c */
[----:B------:R-:W-:Y:S01]  /*5d90*/  IMAD R27, R78, R27, RZ ;  /* 0x0000001b4e1b7224 */ /* 0x000fe200078e02ff */
[----:B------:R-:W-:Y:S01]  /*5da0*/  SHF.L.U32 R84, R91, 0x10, RZ ;  /* 0x000000105b547819 */ /* 0x000fe200000006ff */
[----:B------:R-:W-:Y:S01]  /*5db0*/  IMAD R22, R85, R82, R22 ;  /* 0x0000005255167224 */ /* 0x000fe200078e0216 */
[----:B------:R-:W-:Y:S01]  /*5dc0*/  SHF.L.U32 R85, R90, 0x8, RZ ;  /* 0x000000085a557819 */ /* 0x000fe200000006ff */
[C---:B------:R-:W-:Y:S01]  /*5dd0*/  IMAD R24, R78.reuse, R28, RZ ;  /* 0x0000001c4e187224 */ /* 0x040fe200078e02ff */
[----:B------:R-:W-:Y:S01]  /*5de0*/  SHF.R.S32.HI R83, RZ, 0x18, R83 ;  /* 0x00000018ff537819 */ /* 0x000fe20000011453 */
[----:B------:R-:W-:Y:S01]  /*5df0*/  IMAD R25, R78, R29, RZ ;  /* 0x0000001d4e197224 */ /* 0x000fe200078e02ff */
[----:B------:R-:W-:Y:S01]  /*5e00*/  SHF.R.S32.HI R84, RZ, 0x18, R84 ;  /* 0x00000018ff547819 */ /* 0x000fe20000011454 */
[----:B------:R-:W-:Y:S01]  /*5e10*/  IMAD R27, R86, R82, R27 ;  /* 0x00000052561b7224 */ /* 0x000fe200078e021b */
[----:B------:R-:W-:Y:S01]  /*5e20*/  SHF.R.S32.HI R85, RZ, 0x18, R85 ;  /* 0x00000018ff557819 */ /* 0x000fe20000011455 */
[C---:B------:R-:W-:Y:S01]  /*5e30*/  IMAD R26, R78.reuse, R30, RZ ;  /* 0x0000001e4e1a7224 */ /* 0x040fe200078e02ff */
[----:B------:R-:W-:Y:S01]  /*5e40*/  SHF.R.S32.HI R86, RZ, 0x18, R91 ;  /* 0x00000018ff567819 */ /* 0x000fe2000001145b */
[----:B------:R-:W-:Y:S01]  /*5e50*/  IMAD R24, R81, R82, R24 ;  /* 0x0000005251187224 */ /* 0x000fe200078e0218 */
[----:B------:R-:W-:Y:S01]  /*5e60*/  I2IP.S8.S32.SAT R109, R27, R22, RZ ;  /* 0x000000161b6d7239 */ /* 0x000fe200000014ff */
[----:B------:R-:W-:Y:S01]  /*5e70*/  IMAD R25, R83, R82, R25 ;  /* 0x0000005253197224 */ /* 0x000fe200078e0219 */
[----:B------:R-:W-:Y:S01]  /*5e80*/  SHF.R.S32.HI R81, RZ, 0x18, R90 ;  /* 0x00000018ff517819 */ /* 0x000fe2000001145a */
[C---:B------:R-:W-:Y:S01]  /*5e90*/  IMAD R31, R78.reuse, R31, RZ ;  /* 0x0000001f4e1f7224 */ /* 0x040fe200078e02ff */
[----:B------:R-:W-:Y:S01]  /*5ea0*/  I2IP.S8.S32.SAT R109, R21, R20, R109 ;  /* 0x00000014156d7239 */ /* 0x000fe2000000146d */
[----:B------:R-:W-:Y:S01]  /*5eb0*/  IMAD R26, R85, R82, R26 ;  /* 0x00000052551a7224 */ /* 0x000fe200078e021a */
[C---:B------:R-:W-:Y:S01]  /*5ec0*/  PRMT R83, R91.reuse, 0x8880, RZ ;  /* 0x000088805b537816 */ /* 0x040fe200000000ff */
[C---:B------:R-:W-:Y:S01]  /*5ed0*/  IMAD R28, R78.reuse, R32, RZ ;  /* 0x000000204e1c7224 */ /* 0x040fe200078e02ff */
[----:B------:R-:W-:Y:S01]  /*5ee0*/  SHF.L.U32 R85, R91, 0x8, RZ ;  /* 0x000000085b557819 */ /* 0x000fe200000006ff */
[C---:B------:R-:W-:Y:S02]  /*5ef0*/  IMAD R29, R78.reuse, R33, RZ ;  /* 0x000000214e1d7224 */ /* 0x040fe400078e02ff */
[----:B------:R-:W-:Y:S01]  /*5f00*/  IMAD R31, R81, R82, R31 ;  /* 0x00000052511f7224 */ /* 0x000fe200078e021f */
[----:B------:R-:W-:Y:S01]  /*5f10*/  SHF.R.S32.HI R85, RZ, 0x18, R85 ;  /* 0x00000018ff557819 */ /* 0x000fe20000011455 */
[----:B------:R-:W-:Y:S01]  /*5f20*/  IMAD R30, R78, R34, RZ ;  /* 0x000000224e1e7224 */ /* 0x000fe200078e02ff */
[----:B------:R-:W-:Y:S01]  /*5f30*/  PRMT R81, R92, 0x8880, RZ ;  /* 0x000088805c517816 */ /* 0x000fe200000000ff */
[----:B------:R-:W-:Y:S01]  /*5f40*/  IMAD R28, R83, R82, R28 ;  /* 0x00000052531c7224 */ /* 0x000fe200078e021c */
[----:B------:R-:W-:Y:S01]  /*5f50*/  I2IP.S8.S32.SAT R110, R31, R26, RZ ;  /* 0x0000001a1f6e7239 */ /* 0x000fe200000014ff */
[----:B------:R-:W-:Y:S01]  /*5f60*/  IMAD R29, R84, R82, R29 ;  /* 0x00000052541d7224 */ /* 0x000fe200078e021d */
[----:B------:R-:W-:Y:S01]  /*5f70*/  SHF.L.U32 R83, R92, 0x10, RZ ;  /* 0x000000105c537819 */ /* 0x000fe200000006ff */
[----:B------:R-:W-:Y:S01]  /*5f80*/  IMAD R35, R78, R35, RZ ;  /* 0x000000234e237224 */ /* 0x000fe200078e02ff */
[----:B------:R-:W-:Y:S01]  /*5f90*/  I2IP.S8.S32.SAT R110, R25, R24, R110 ;  /* 0x00000018196e7239 */ /* 0x000fe2000000146e */
[----:B------:R-:W-:Y:S01]  /*5fa0*/  IMAD R30, R85, R82, R30 ;  /* 0x00000052551e7224 */ /* 0x000fe200078e021e */
[----:B------:R-:W-:Y:S01]  /*5fb0*/  SHF.L.U32 R85, R92, 0x8, RZ ;  /* 0x000000085c557819 */ /* 0x000fe200000006ff */
[C---:B------:R-:W-:Y:S01]  /*5fc0*/  IMAD R32, R78.reuse, R36, RZ ;  /* 0x000000244e207224 */ /* 0x040fe200078e02ff */
[----:B------:R-:W-:Y:S01]  /*5fd0*/  SHF.R.S32.HI R83, RZ, 0x18, R83 ;  /* 0x00000018ff537819 */ /* 0x000fe20000011453 */
[----:B------:R-:W-:Y:S01]  /*5fe0*/  IMAD R33, R78, R37, RZ ;  /* 0x000000254e217224 */ /* 0x000fe200078e02ff */
[----:B------:R-:W-:Y:S01]  /*5ff0*/  SHF.R.S32.HI R85, RZ, 0x18, R85 ;  /* 0x00000018ff557819 */ /* 0x000fe20000011455 */
[----:B------:R-:W-:Y:S01]  /*6000*/  IMAD R35, R86, R82, R35 ;  /* 0x0000005256237224 */ /* 0x000fe200078e0223 */
[----:B------:R-:W-:Y:S01]  /*6010*/  PRMT R84, R93, 0x8880, RZ ;  /* 0x000088805d547816 */ /* 0x000fe200000000ff */
[----:B------:R-:W-:Y:S01]  /*6020*/  IMAD R34, R78, R38, RZ ;  /* 0x000000264e227224 */ /* 0x000fe200078e02ff */
[----:B------:R-:W-:Y:S01]  /*6030*/  SHF.L.U32 R86, R96, 0x10, RZ ;  /* 0x0000001060567819 */ /* 0x000fe200000006ff */
[----:B------:R-:W-:Y:S01]  /*6040*/  IMAD R32, R81, R82, R32 ;  /* 0x0000005251207224 */ /* 0x000fe200078e0220 */
[----:B------:R-:W-:Y:S01]  /*6050*/  SHF.R.S32.HI R81, RZ, 0x18, R92 ;  /* 0x00000018ff517819 */ /* 0x000fe2000001145c */
[C---:B------:R-:W-:Y:S01]  /*6060*/  IMAD R39, R78.reuse, R39, RZ ;  /* 0x000000274e277224 */ /* 0x040fe200078e02ff */
[----:B------:R-:W-:Y:S01]  /*6070*/  I2IP.S8.S32.SAT R111, R35, R30, RZ ;  /* 0x0000001e236f7239 */ /* 0x000fe200000014ff */
[-C--:B------:R-:W-:Y:S02]  /*6080*/  IMAD R33, R83, R82.reuse, R33 ;  /* 0x0000005253217224 */ /* 0x080fe400078e0221 */
[----:B------:R-:W-:Y:S01]  /*6090*/  IMAD R34, R85, R82, R34 ;  /* 0x0000005255227224 */ /* 0x000fe200078e0222 */
[----:B------:R-:W-:Y:S01]  /*60a0*/  I2IP.S8.S32.SAT R111, R29, R28, R111 ;  /* 0x0000001c1d6f7239 */ /* 0x000fe2000000146f */
[C---:B------:R-:W-:Y:S01]  /*60b0*/  IMAD.U32 R83, R93.reuse, 0x10000, RZ ;  /* 0x000100005d537824 */ /* 0x040fe200078e00ff */
[----:B------:R-:W-:Y:S01]  /*60c0*/  SHF.L.U32 R85, R93, 0x8, RZ ;  /* 0x000000085d557819 */ /* 0x000fe200000006ff */
[----:B------:R-:W-:Y:S01]  /*60d0*/  IMAD R39, R81, R82, R39 ;  /* 0x0000005251277224 */ /* 0x000fe200078e0227 */
[----:B------:R-:W-:Y:S01]  /*60e0*/  MOV R81, R84 ;  /* 0x0000005400517202 */ /* 0x000fe20000000f00 */
[C---:B------:R-:W-:Y:S01]  /*60f0*/  IMAD R36, R78.reuse, R40, RZ ;  /* 0x000000284e247224 */ /* 0x040fe200078e02ff */
[----:B------:R-:W-:Y:S01]  /*6100*/  SHF.R.S32.HI R83, RZ, 0x18, R83 ;  /* 0x00000018ff537819 */ /* 0x000fe20000011453 */
[C---:B------:R-:W-:Y:S01]  /*6110*/  IMAD R37, R78.reuse, R41, RZ ;  /* 0x000000294e257224 */ /* 0x040fe200078e02ff */
[----:B------:R-:W-:Y:S01]  /*6120*/  SHF.R.S32.HI R85, RZ, 0x18, R85 ;  /* 0x00000018ff557819 */ /* 0x000fe20000011455 */
[C---:B------:R-:W-:Y:S01]  /*6130*/  IMAD R38, R78.reuse, R42, RZ ;  /* 0x0000002a4e267224 */ /* 0x040fe200078e02ff */
[----:B------:R1:W-:Y:S01]  /*6140*/  STS.128 [R172+0x4200], R108 ;  /* 0x0042006cac007388 */ /* 0x0003e20000000c00 */
[----:B------:R-:W-:Y:S01]  /*6150*/  IMAD R36, R81, R82, R36 ;  /* 0x0000005251247224 */ /* 0x000fe200078e0224 */
[----:B------:R-:W-:Y:S01]  /*6160*/  I2IP.S8.S32.SAT R112, R39, R34, RZ ;  /* 0x0000002227707239 */ /* 0x000fe200000014ff */
[-C--:B------:R-:W-:Y:S01]  /*6170*/  IMAD R37, R83, R82.reuse, R37 ;  /* 0x0000005253257224 */ /* 0x080fe200078e0225 */
[----:B------:R-:W-:Y:S01]  /*6180*/  SHF.R.S32.HI R84, RZ, 0x18, R93 ;  /* 0x00000018ff547819 */ /* 0x000fe2000001145d */
[----:B------:R-:W-:Y:S01]  /*6190*/  IMAD R43, R78, R43, RZ ;  /* 0x0000002b4e2b7224 */ /* 0x000fe200078e02ff */
[C---:B------:R-:W-:Y:S01]  /*61a0*/  SHF.L.U32 R83, R94.reuse, 0x10, RZ ;  /* 0x000000105e537819 */ /* 0x040fe200000006ff */
[----:B------:R-:W-:Y:S01]  /*61b0*/  IMAD R38, R85, R82, R38 ;  /* 0x0000005255267224 */ /* 0x000fe200078e0226 */
[----:B------:R-:W-:Y:S01]  /*61c0*/  PRMT R81, R94, 0x8880, RZ ;  /* 0x000088805e517816 */ /* 0x000fe200000000ff */
[----:B------:R-:W-:Y:S01]  /*61d0*/  IMAD R40, R78, R44, RZ ;  /* 0x0000002c4e287224 */ /* 0x000fe200078e02ff */
[----:B------:R-:W-:Y:S01]  /*61e0*/  SHF.L.U32 R85, R94, 0x8, RZ ;  /* 0x000000085e557819 */ /* 0x000fe200000006ff */
[----:B------:R-:W-:Y:S01]  /*61f0*/  IMAD R41, R78, R45, RZ ;  /* 0x0000002d4e297224 */ /* 0x000fe200078e02ff */
[----:B------:R-:W-:Y:S01]  /*6200*/  SHF.R.S32.HI R83, RZ, 0x18, R83 ;  /* 0x00000018ff537819 */ /* 0x000fe20000011453 */
[----:B------:R-:W-:Y:S01]  /*6210*/  IMAD R43, R84, R82, R43 ;  /* 0x00000052542b7224 */ /* 0x000fe200078e022b */
[----:B------:R-:W-:Y:S01]  /*6220*/  SHF.R.S32.HI R85, RZ, 0x18, R85 ;  /* 0x00000018ff557819 */ /* 0x000fe20000011455 */
[C---:B------:R-:W-:Y:S01]  /*6230*/  IMAD R42, R78.reuse, R46, RZ ;  /* 0x0000002e4e2a7224 */ /* 0x040fe200078e02ff */
[----:B------:R-:W-:Y:S01]  /*6240*/  I2IP.S8.S32.SAT R112, R33, R32, R112 ;  /* 0x0000002021707239 */ /* 0x000fe20000001470 */
[----:B------:R-:W-:Y:S01]  /*6250*/  IMAD R40, R81, R82, R40 ;  /* 0x0000005251287224 */ /* 0x000fe200078e0228 */
[----:B------:R-:W-:Y:S01]  /*6260*/  SHF.R.S32.HI R84, RZ, 0x18, R94 ;  /* 0x00000018ff547819 */ /* 0x000fe2000001145e */
[----:B------:R-:W-:Y:S01]  /*6270*/  IMAD R47, R78, R47, RZ ;  /* 0x0000002f4e2f7224 */ /* 0x000fe200078e02ff */
[----:B------:R-:W-:Y:S01]  /*6280*/  I2IP.S8.S32.SAT R113, R43, R38, RZ ;  /* 0x000000262b717239 */ /* 0x000fe200000014ff */
[-C--:B------:R-:W-:Y:S01]  /*6290*/  IMAD R41, R83, R82.reuse, R41 ;  /* 0x0000005253297224 */ /* 0x080fe200078e0229 */
[----:B------:R-:W-:Y:S01]  /*62a0*/  PRMT R81, R95, 0x8880, RZ ;  /* 0x000088805f517816 */ /* 0x000fe200000000ff */
[-C--:B------:R-:W-:Y:S01]  /*62b0*/  IMAD R42, R85, R82.reuse, R42 ;  /* 0x00000052552a7224 */ /* 0x080fe200078e022a */
[----:B------:R-:W-:Y:S01]  /*62c0*/  SHF.L.U32 R83, R95, 0x10, RZ ;  /* 0x000000105f537819 */ /* 0x000fe200000006ff */
[----:B------:R-:W-:Y:S01]  /*62d0*/  IMAD R47, R84, R82, R47 ;  /* 0x00000052542f7224 */ /* 0x000fe200078e022f */
[----:B------:R-:W-:Y:S01]  /*62e0*/  I2IP.S8.S32.SAT R113, R37, R36, R113 ;  /* 0x0000002425717239 */ /* 0x000fe20000001471 */
[C---:B------:R-:W-:Y:S01]  /*62f0*/  IMAD R44, R78.reuse, R48, RZ ;  /* 0x000000304e2c7224 */ /* 0x040fe200078e02ff */
[----:B------:R-:W-:Y:S01]  /*6300*/  SHF.R.S32.HI R83, RZ, 0x18, R83 ;  /* 0x00000018ff537819 */ /* 0x000fe20000011453 */
[----:B------:R-:W-:Y:S01]  /*6310*/  IMAD.SHL.U32 R84, R95, 0x100, RZ ;  /* 0x000001005f547824 */ /* 0x000fe200078e00ff */
[----:B------:R-:W-:Y:S01]  /*6320*/  I2IP.S8.S32.SAT R114, R47, R42, RZ ;  /* 0x0000002a2f727239 */ /* 0x000fe200000014ff */
[----:B------:R-:W-:Y:S01]  /*6330*/  IMAD R45, R78, R49, RZ ;  /* 0x000000314e2d7224 */ /* 0x000fe200078e02ff */
[----:B------:R-:W-:Y:S01]  /*6340*/  PRMT R85, R96, 0x8880, RZ ;  /* 0x0000888060557816 */ /* 0x000fe200000000ff */
[----:B------:R-:W-:Y:S01]  /*6350*/  IMAD R44, R81, R82, R44 ;  /* 0x00000052512c7224 */ /* 0x000fe200078e022c */
[----:B------:R-:W-:Y:S01]  /*6360*/  SHF.R.S32.HI R81, RZ, 0x18, R84 ;  /* 0x00000018ff517819 */ /* 0x000fe20000011454 */
[C---:B------:R-:W-:Y:S01]  /*6370*/  IMAD R46, R78.reuse, R50, RZ ;  /* 0x000000324e2e7224 */ /* 0x040fe200078e02ff */
[----:B------:R-:W-:Y:S01]  /*6380*/  I2IP.S8.S32.SAT R114, R41, R40, R114 ;  /* 0x0000002829727239 */ /* 0x000fe20000001472 */
[----:B------:R-:W-:Y:S01]  /*6390*/  IMAD R45, R83, R82, R45 ;  /* 0x00000052532d7224 */ /* 0x000fe200078e022d */
[----:B------:R-:W-:Y:S01]  /*63a0*/  SHF.R.S32.HI R83, RZ, 0x18, R95 ;  /* 0x00000018ff537819 */ /* 0x000fe2000001145f */
[----:B------:R-:W-:Y:S01]  /*63b0*/  IMAD R51, R78, R51, RZ ;  /* 0x000000334e337224 */ /* 0x000fe200078e02ff */
[----:B------:R-:W-:Y:S01]  /*63c0*/  SHF.L.U32 R84, R96, 0x8, RZ ;  /* 0x0000000860547819 */ /* 0x000fe200000006ff */
[C---:B------:R-:W-:Y:S02]  /*63d0*/  IMAD R48, R78.reuse, R52, RZ ;  /* 0x000000344e307224 */ /* 0x040fe400078e02ff */
[-C--:B------:R-:W-:Y:S01]  /*63e0*/  IMAD R46, R81, R82.reuse, R46 ;  /* 0x00000052512e7224 */ /* 0x080fe200078e022e */
[----:B------:R-:W-:Y:S01]  /*63f0*/  SHF.R.S32.HI R81, RZ, 0x18, R86 ;  /* 0x00000018ff517819 */ /* 0x000fe20000011456 */
[C---:B------:R-:W-:Y:S01]  /*6400*/  IMAD R49, R78.reuse, R53, RZ ;  /* 0x000000354e317224 */ /* 0x040fe200078e02ff */
[----:B------:R-:W-:Y:S01]  /*6410*/  SHF.R.S32.HI R86, RZ, 0x18, R99 ;  /* 0x00000018ff567819 */ /* 0x000fe20000011463 */
[----:B------:R-:W-:Y:S01]  /*6420*/  IMAD R51, R83, R82, R51 ;  /* 0x0000005253337224 */ /* 0x000fe200078e0233 */
[----:B------:R-:W-:Y:S01]  /*6430*/  SHF.R.S32.HI R83, RZ, 0x18, R84 ;  /* 0x00000018ff537819 */ /* 0x000fe20000011454 */
[C---:B------:R-:W-:Y:S01]  /*6440*/  IMAD R50, R78.reuse, R54, RZ ;  /* 0x000000364e327224 */ /* 0x040fe200078e02ff */
[----:B------:R-:W-:Y:S01]  /*6450*/  SHF.R.S32.HI R84, RZ, 0x18, R96 ;  /* 0x00000018ff547819 */ /* 0x000fe20000011460 */
[----:B------:R-:W-:Y:S01]  /*6460*/  IMAD R48, R85, R82, R48 ;  /* 0x0000005255307224 */ /* 0x000fe200078e0230 */
[----:B------:R-:W-:Y:S01]  /*6470*/  I2IP.S8.S32.SAT R115, R51, R46, RZ ;  /* 0x0000002e33737239 */ /* 0x000fe200000014ff */
[C---:B------:R-:W-:Y:S01]  /*6480*/  IMAD R55, R78.reuse, R55, RZ ;  /* 0x000000374e377224 */ /* 0x040fe200078e02ff */
[----:B------:R-:W-:Y:S01]  /*6490*/  SHF.L.U32 R85, R97, 0x10, RZ ;  /* 0x0000001061557819 */ /* 0x000fe200000006ff */
[----:B------:R-:W-:Y:S01]  /*64a0*/  IMAD R49, R81, R82, R49 ;  /* 0x0000005251317224 */ /* 0x000fe200078e0231 */
[----:B------:R-:W-:Y:S01]  /*64b0*/  PRMT R81, R97, 0x8880, RZ ;  /* 0x0000888061517816 */ /* 0x000fe200000000ff */
[----:B------:R-:W-:Y:S01]  /*64c0*/  IMAD R52, R78, R56, RZ ;  /* 0x000000384e347224 */ /* 0x000fe200078e02ff */
[----:B------:R-:W-:Y:S01]  /*64d0*/  I2IP.S8.S32.SAT R115, R45, R44, R115 ;  /* 0x0000002c2d737239 */ /* 0x000fe20000001473 */
[-C--:B------:R-:W-:Y:S01]  /*64e0*/  IMAD R50, R83, R82.reuse, R50 ;  /* 0x0000005253327224 */ /* 0x080fe200078e0232 */
[----:B------:R-:W-:Y:S01]  /*64f0*/  SHF.R.S32.HI R83, RZ, 0x18, R85 ;  /* 0x00000018ff537819 */ /* 0x000fe20000011455 */
[-C--:B------:R-:W-:Y:S01]  /*6500*/  IMAD R55, R84, R82.reuse, R55 ;  /* 0x0000005254377224 */ /* 0x080fe200078e0237 */
[----:B------:R-:W-:Y:S01]  /*6510*/  PRMT R85, R98, 0x8880, RZ ;  /* 0x0000888062557816 */ /* 0x000fe200000000ff */
[----:B------:R-:W-:Y:S01]  /*6520*/  IMAD R52, R81, R82, R52 ;  /* 0x0000005251347224 */ /* 0x000fe200078e0234 */
[----:B------:R-:W-:Y:S01]  /*6530*/  SHF.L.U32 R81, R97, 0x8, RZ ;  /* 0x0000000861517819 */ /* 0x000fe200000006ff */
[C---:B------:R-:W-:Y:S01]  /*6540*/  IMAD R53, R78.reuse, R57, RZ ;  /* 0x000000394e357224 */ /* 0x040fe200078e02ff */
[----:B------:R1:W-:Y:S01]  /*6550*/  STS.128 [R171+0x4200], R112 ;  /* 0x00420070ab007388 */ /* 0x0003e20000000c00 */
[----:B------:R-:W-:Y:S01]  /*6560*/  IMAD R54, R78, R58, RZ ;  /* 0x0000003a4e367224 */ /* 0x000fe200078e02ff */
[----:B------:R-:W-:Y:S01]  /*6570*/  SHF.R.S32.HI R81, RZ, 0x18, R81 ;  /* 0x00000018ff517819 */ /* 0x000fe20000011451 */
[----:B------:R-:W-:Y:S01]  /*6580*/  IMAD R53, R83, R82, R53 ;  /* 0x0000005253357224 */ /* 0x000fe200078e0235 */
[----:B------:R-:W-:Y:S01]  /*6590*/  SHF.L.U32 R84, R98, 0x10, RZ ;  /* 0x0000001062547819 */ /* 0x000fe200000006ff */
[C---:B------:R-:W-:Y:S01]  /*65a0*/  IMAD R59, R78.reuse, R59, RZ ;  /* 0x0000003b4e3b7224 */ /* 0x040fe200078e02ff */
[----:B------:R-:W-:Y:S01]  /*65b0*/  SHF.R.S32.HI R83, RZ, 0x18, R97 ;  /* 0x00000018ff537819 */ /* 0x000fe20000011461 */
[C---:B------:R-:W-:Y:S01]  /*65c0*/  IMAD R56, R78.reuse, R60, RZ ;  /* 0x0000003c4e387224 */ /* 0x040fe200078e02ff */
[----:B------:R-:W-:Y:S01]  /*65d0*/  I2IP.S8.S32.SAT R120, R55, R50, RZ ;  /* 0x0000003237787239 */ /* 0x000fe200000014ff */
[----:B------:R-:W-:Y:S01]  /*65e0*/  IMAD R54, R81, R82, R54 ;  /* 0x0000005251367224 */ /* 0x000fe200078e0236 */
[----:B------:R-:W-:Y:S01]  /*65f0*/  SHF.R.S32.HI R84, RZ, 0x18, R84 ;  /* 0x00000018ff547819 */ /* 0x000fe20000011454 */
[----:B------:R-:W-:Y:S01]  /*6600*/  IMAD R57, R78, R61, RZ ;  /* 0x0000003d4e397224 */ /* 0x000fe200078e02ff */
[----:B------:R-:W-:Y:S01]  /*6610*/  I2IP.S8.S32.SAT R120, R49, R48, R120 ;  /* 0x0000003031787239 */ /* 0x000fe20000001478 */
[-C--:B------:R-:W-:Y:S01]  /*6620*/  IMAD R59, R83, R82.reuse, R59 ;  /* 0x00000052533b7224 */ /* 0x080fe200078e023b */
[----:B------:R-:W-:Y:S01]  /*6630*/  PRMT R83, R99, 0x8880, RZ ;  /* 0x0000888063537816 */ /* 0x000fe200000000ff */
[-C--:B------:R-:W-:Y:S01]  /*6640*/  IMAD R56, R85, R82.reuse, R56 ;  /* 0x0000005255387224 */ /* 0x080fe200078e0238 */
[----:B------:R-:W-:Y:S01]  /*6650*/  SHF.R.S32.HI R81, RZ, 0x18, R98 ;  /* 0x00000018ff517819 */ /* 0x000fe20000011462 */
[----:B------:R-:W-:Y:S01]  /*6660*/  IMAD R57, R84, R82, R57 ;  /* 0x0000005254397224 */ /* 0x000fe200078e0239 */
[----:B------:R-:W-:Y:S01]  /*6670*/  I2IP.S8.S32.SAT R121, R59, R54, RZ ;  /* 0x000000363b797239 */ /* 0x000fe200000014ff */
[C---:B------:R-:W-:Y:S01]  /*6680*/  IMAD R58, R78.reuse, R62, RZ ;  /* 0x0000003e4e3a7224 */ /* 0x040fe200078e02ff */
[C---:B------:R-:W-:Y:S01]  /*6690*/  SHF.L.U32 R85, R99.reuse, 0x8, RZ ;  /* 0x0000000863557819 */ /* 0x040fe200000006ff */
[----:B------:R-:W-:Y:S01]  /*66a0*/  IMAD.U32 R84, R99, 0x10000, RZ ;  /* 0x0001000063547824 */ /* 0x000fe200078e00ff */
[----:B------:R-:W-:Y:S01]  /*66b0*/  I2IP.S8.S32.SAT R121, R53, R52, R121 ;  /* 0x0000003435797239 */ /* 0x000fe20000001479 */
[C---:B------:R-:W-:Y:S01]  /*66c0*/  IMAD R63, R78.reuse, R63, RZ ;  /* 0x0000003f4e3f7224 */ /* 0x040fe200078e02ff */
[----:B------:R-:W-:Y:S01]  /*66d0*/  SHF.R.S32.HI R85, RZ, 0x18, R85 ;  /* 0x00000018ff557819 */ /* 0x000fe20000011455 */
[C---:B------:R-:W-:Y:S01]  /*66e0*/  IMAD R60, R78.reuse, R64, RZ ;  /* 0x000000404e3c7224 */ /* 0x040fe200078e02ff */
[----:B------:R-:W-:Y:S01]  /*66f0*/  SHF.R.S32.HI R84, RZ, 0x18, R84 ;  /* 0x00000018ff547819 */ /* 0x000fe20000011454 */
[-C--:B------:R-:W-:Y:S02]  /*6700*/  IMAD R58, R87, R82.reuse, R58 ;  /* 0x00000052573a7224 */ /* 0x080fe400078e023a */
[C---:B------:R-:W-:Y:S02]  /*6710*/  IMAD R61, R78.reuse, R65, RZ ;  /* 0x000000414e3d7224 */ /* 0x040fe400078e02ff */
[-C--:B------:R-:W-:Y:S02]  /*6720*/  IMAD R63, R81, R82.reuse, R63 ;  /* 0x00000052513f7224 */ /* 0x080fe400078e023f */
[----:B------:R-:W-:Y:S02]  /*6730*/  IMAD R60, R83, R82, R60 ;  /* 0x00000052533c7224 */ /* 0x000fe400078e023c */
[----:B------:R-:W-:Y:S01]  /*6740*/  IMAD R62, R78, R66, RZ ;  /* 0x000000424e3e7224 */ /* 0x000fe200078e02ff */
[----:B------:R-:W-:Y:S01]  /*6750*/  I2IP.S8.S32.SAT R122, R63, R58, RZ ;  /* 0x0000003a3f7a7239 */ /* 0x000fe200000014ff */
[----:B------:R-:W-:Y:S02]  /*6760*/  IMAD R61, R84, R82, R61 ;  /* 0x00000052543d7224 */ /* 0x000fe400078e023d */
[----:B------:R-:W-:Y:S01]  /*6770*/  IMAD R67, R78, R67, RZ ;  /* 0x000000434e437224 */ /* 0x000fe200078e02ff */
[----:B------:R-:W-:Y:S01]  /*6780*/  I2IP.S8.S32.SAT R122, R57, R56, R122 ;  /* 0x00000038397a7239 */ /* 0x000fe2000000147a */
[-C--:B------:R-:W-:Y:S02]  /*6790*/  IMAD R62, R85, R82.reuse, R62 ;  /* 0x00000052553e7224 */ /* 0x080fe400078e023e */
[----:B------:R-:W-:Y:S05]  /*67a0*/  IMAD R67, R86, R82, R67 ;  /* 0x0000005256437224 */ /* 0x000fea00078e0243 */
[----:B------:R-:W-:Y:S04]  /*67b0*/  I2IP.S8.S32.SAT R123, R67, R62, RZ ;  /* 0x0000003e437b7239 */ /* 0x000fe800000014ff */
[----:B------:R-:W-:Y:S05]  /*67c0*/  I2IP.S8.S32.SAT R123, R61, R60, R123 ;  /* 0x0000003c3d7b7239 */ /* 0x000fea000000147b */
[----:B------:R1:W-:Y:S01]  /*67d0*/  STS.128 [R170+0x4200], R120 ;  /* 0x00420078aa007388 */ /* 0x0003e20000000c00 */
[----:B------:R-:W-:Y:S01]  /*67e0*/  @!PT LDS RZ, [RZ] ;  /* 0x00000000fffff984 */ /* 0x000fe20000000800 */
[----:B------:R-:W-:Y:S01]  /*67f0*/  @!PT LDS RZ, [RZ] ;  /* 0x00000000fffff984 */ /* 0x000fe20000000800 */
[----:B------:R-:W-:Y:S01]  /*6800*/  @!PT LDS RZ, [RZ] ;  /* 0x00000000fffff984 */ /* 0x000fe20000000800 */
[----:B------:R-:W-:Y:S01]  /*6810*/  @!PT LDS RZ, [RZ] ;  /* 0x00000000fffff984 */ /* 0x000fe20000000800 */
[----:B------:R2:W-:Y:S07]  /*6820*/  MEMBAR.ALL.CTA ;  /* 0x0000000000007992 */ /* 0x0005ee0000008000 */
[----:B--2---:R-:W2:Y:S02]  /*6830*/  FENCE.VIEW.ASYNC.S ;  /* 0x00000000000073c6 */ /* 0x004ea40000000000 */
[----:B--2---:R-:W-:Y:S06]  /*6840*/  BAR.SYNC.DEFER_BLOCKING 0x1, 0x80 ;  /* 0x0042000000007b1d */ /* 0x004fec0000010000 */
[----:B------:R-:W-:Y:S05]  /*6850*/  @P0 BRA `(.L_x_93) ;  /* 0x0000000000280947 */ /* 0x000fea0003800000 */
[----:B------:R-:W-:Y:S02]  /*6860*/  UIADD3 UR4, UPT, UPT, UR49, 0x4200, URZ ;  /* 0x0000420031047890 */ /* 0x000fe4000fffe0ff */
[----:B------:R-:W-:Y:S01]  /*6870*/  UIADD3 UR6, UP0, UPT, UR52, 0x680, URZ ;  /* 0x0000068034067890 */ /* 0x000fe2000ff1e0ff */
[----:B------:R-:W-:Y:S03]  /*6880*/  UMOV UR43, UR36 ;  /* 0x00000024002b7c82 */ /* 0x000fe60008000000 */
[----:B------:R-:W-:Y:S01]  /*6890*/  MOV R166, UR4 ;  /* 0x0000000400a67c02 */ /* 0x000fe20008000f00 */
[----:B------:R-:W-:Y:S03]  /*68a0*/  UIADD3.X UR7, UPT, UPT, URZ, UR53, URZ, UP0, !UPT ;  /* 0x00000035ff077290 */ /* 0x000fe600087fe4ff */
[----:B------:R-:W-:Y:S11]  /*68b0*/  R2UR UR40, R166 ;  /* 0x00000000a62872ca */ /* 0x000ff600000e0000 */
[----:B------:R-:W-:Y:S02]  /*68c0*/  @!UPT UIADD3 URZ, UPT, UPT, URZ, URZ, URZ ;  /* 0x000000fffffff290 */ /* 0x000fe4000fffe0ff */
[----:B------:R2:W-:Y:S01]  /*68d0*/  UTMASTG.3D [UR40], [UR6] ;  /* 0x00000028060073b5 */ /* 0x0005e20008010000 */
[----:B------:R0:W-:Y:S01]  /*68e0*/  UTMACMDFLUSH ;  /* 0x00000000000079b7 */ /* 0x0001e20000000000 */
[----:B--2---:R-:W-:Y:S04]  /*68f0*/  DEPBAR.LE SB0, 0x1 ;  /* 0x000080400000791a */ /* 0x004fe80000000000 */
.L_x_93:
[----:B------:R-:W-:Y:S05]  /*6900*/  BSYNC.RECONVERGENT B0 ;  /* 0x0000000000007941 */ /* 0x000fea0003800200 */
.L_x_92:
[----:B------:R-:W-:Y:S06]  /*6910*/  BAR.SYNC.DEFER_BLOCKING 0x1, 0x80 ;  /* 0x0042000000007b1d */ /* 0x000fec0000010000 */
[----:B------:R-:W2:Y:S01]  /*6920*/  @P6 SYNCS.PHASECHK.TRANS64.TRYWAIT P0, [R125+URZ+0x20], R126 ;  /* 0x0000207e7d0065a7 */ /* 0x000ea200080011ff */
[----:B------:R-:W-:Y:S01]  /*6930*/  BSSY B1, `(.L_x_94) ;  /* 0x0000023000017945 */ /* 0x000fe20003800000 */
[----:B--2---:R-:W-:Y:S03]  /*6940*/  @P6 SEL R117, RZ, 0x1, !P0 ;  /* 0x00000001ff756807 */ /* 0x004fe60004000000 */
[----:B------:R-:W-:Y:S05]  /*6950*/  @!P6 BRA `(.L_x_95) ;  /* 0x000000000080e947 */ /* 0x000fea0003800000 */
[----:B------:R-:W-:Y:S01]  /*6960*/  ISETP.NE.AND P1, PT, R118, RZ, PT ;  /* 0x000000ff7600720c */ /* 0x000fe20003f25270 */
[----:B------:R-:W-:Y:S01]  /*6970*/  BSSY B0, `(.L_x_96) ;  /* 0x000000a000007945 */ /* 0x000fe20003800000 */
[----:B------:R-:W-:Y:S11]  /*6980*/  ISETP.NE.AND P0, PT, R117, RZ, PT ;  /* 0x000000ff7500720c */ /* 0x000ff60003f05270 */
[----:B------:R-:W-:Y:S04]  /*6990*/  @P1 IMAD R119, R160, 0x2000, R119 ;  /* 0x00002000a0771824 */ /* 0x000fe800078e0277 */
[--C-:B------:R-:W-:Y:S01]  /*69a0*/  @P1 IMAD.IADD R124, R124, 0x1, R119.reuse ;  /* 0x000000017c7c1824 */ /* 0x100fe200078e0277 */
[----:B------:R-:W-:Y:S01]  /*69b0*/  @P1 IADD3 R3, PT, PT, R165, R119, RZ ;  /* 0x00000077a5031210 */ /* 0x000fe20007ffe0ff */
[----:B------:R-:W-:Y:S01]  /*69c0*/  @P1 IMAD.IADD R2, R164, 0x1, R119 ;  /* 0x00000001a4021824 */ /* 0x000fe200078e0277 */
[----:B------:R-:W-:Y:S06]  /*69d0*/  @P0 BRA `(.L_x_97) ;  /* 0x00000000000c0947 */ /* 0x000fec0003800000 */
[----:B------:R-:W-:Y:S04]  /*69e0*/  SHF.L.U32 R0, R159, 0x1f, RZ ;  /* 0x0000001f9f007819 */ /* 0x000fe800000006ff */
[----:B------:R-:W2:Y:S02]  /*69f0*/  SYNCS.PHASECHK.TRANS64.TRYWAIT P0, [R125+URZ+0x20], R0 ;  /* 0x000020007d0075a7 */ /* 0x000ea400080011ff */
[----:B--2---:R-:W-:Y:S05]  /*6a00*/  @!P0 BRA `(.L_x_98) ;  /* 0x0000001c00c48947 */ /* 0x004fea0003800000 */
.L_x_97:
[----:B------:R-:W-:Y:S05]  /*6a10*/  BSYNC B0 ;  /* 0x0000000000007941 */ /* 0x000fea0003800000 */
.L_x_96:
[----:B------:R-:W-:Y:S01]  /*6a20*/  ISETP.NE.AND P0, PT, R118, RZ, PT ;  /* 0x000000ff7600720c */ /* 0x000fe20003f05270 */
[----:B--2---:R-:W-:Y:S02]  /*6a30*/  VIADD R125, R125, 0x30 ;  /* 0x000000307d7d7836 */ /* 0x004fe40000000000 */
[----:B------:R-:W-:Y:S02]  /*6a40*/  IMAD.U32 R0, RZ, RZ, UR37 ;  /* 0x00000025ff007e24 */ /* 0x000fe4000f8e00ff */
[----:B------:R-:W-:Y:S03]  /*6a50*/  VIADD R160, R160, 0x1 ;  /* 0x00000001a0a07836 */ /* 0x000fe60000000000 */
[----:B------:R-:W-:Y:S05]  /*6a60*/  PRMT R0, R0, 0x654, R125 ;  /* 0x0000065400007816 */ /* 0x000fea000000007d */
[----:B------:R2:W3:Y:S04]  /*6a70*/  @P0 LDS.128 R100, [R119+0x200] ;  /* 0x0002000077640984 */ /* 0x0004e80000000c00 */
[----:B------:R2:W4:Y:S04]  /*6a80*/  @P0 LDS.128 R88, [R3+0x200] ;  /* 0x0002000003580984 */ /* 0x0005280000000c00 */
        /* <DEDUP_REMOVED lines=12> */
[----:B--234-:R-:W-:Y:S02]  /*6b50*/  LOP3.LUT R159, R159, R0, RZ, 0x3c, !PT ;  /* 0x000000009f9f7212 */ /* 0x01cfe400078e3cff */
.L_x_95:
[----:B------:R-:W-:Y:S05]  /*6b60*/  BSYNC B1 ;  /* 0x0000000000017941 */ /* 0x000fea0003800000 */
.L_x_94:
[----:B------:R-:W-:Y:S05]  /*6b70*/  VIADD R3, R80, 0x40 ;  /* 0x0000004050037836 */ /* 0x000fea0000000000 */
[----:B------:R-:W-:Y:S04]  /*6b80*/  SHF.R.U32.HI R3, RZ, 0x15, R3 ;  /* 0x00000015ff037819 */ /* 0x000fe80000011603 */
[----:B------:R-:W-:Y:S11]  /*6b90*/  LOP3.LUT P0, RZ, R3, 0x3, R154, 0x48, !PT ;  /* 0x0000000303ff7812 */ /* 0x000ff6000780489a */
[----:B------:R-:W-:Y:S02]  /*6ba0*/  @!UPT UIADD3 URZ, UPT, UPT, URZ, URZ, URZ ;  /* 0x000000fffffff290 */ /* 0x000fe4000fffe0ff */
[----:B------:R-:W-:Y:S05]  /*6bb0*/  @!P0 BRA `(.L_x_99) ;  /* 0x0000000000408947 */ /* 0x000fea0003800000 */
[----:B------:R-:W2:Y:S01]  /*6bc0*/  LDCU.64 UR8, c[0x4][0x70] ;  /* 0x01000e00ff0877ac */ /* 0x000ea20008000a00 */
[----:B------:R-:W-:Y:S01]  /*6bd0*/  MOV R3, 0x0 ;  /* 0x0000000000037802 */ /* 0x000fe20000000f00 */
[----:B------:R-:W-:Y:S02]  /*6be0*/  HFMA2 R12, -RZ, RZ, 0, 5.9604644775390625e-08 ;  /* 0x00000001ff0c7431 */ /* 0x000fe400000001ff */
[----:B------:R-:W-:Y:S02]  /*6bf0*/  IMAD.MOV.U32 R8, RZ, RZ, 0x192 ;  /* 0x00000192ff087424 */ /* 0x000fe400078e00ff */
[----:B------:R-:W-:Y:S01]  /*6c00*/  IMAD.MOV.U32 R13, RZ, RZ, RZ ;  /* 0x000000ffff0d7224 */ /* 0x000fe200078e00ff */
[----:B------:R-:W3:Y:S01]  /*6c10*/  LDCU.64 UR6, c[0x4][0x78] ;  /* 0x01000f00ff0677ac */ /* 0x000ee20008000a00 */
[----:B------:R-:W4:Y:S01]  /*6c20*/  LDC.64 R2, c[0x4][R3] ;  /* 0x0100000003027b82 */ /* 0x000f220000000a00 */
[----:B------:R-:W5:Y:S01]  /*6c30*/  LDCU.64 UR4, c[0x4][0x10] ;  /* 0x01000200ff0477ac */ /* 0x000f620008000a00 */
[----:B--2---:R-:W-:Y:S01]  /*6c40*/  MOV R5, UR9 ;  /* 0x0000000900057c02 */ /* 0x004fe20008000f00 */
[----:B------:R-:W-:Y:S01]  /*6c50*/  IMAD.U32 R4, RZ, RZ, UR8 ;  /* 0x00000008ff047e24 */ /* 0x000fe2000f8e00ff */
[----:B---3--:R-:W-:Y:S01]  /*6c60*/  MOV R7, UR7 ;  /* 0x0000000700077c02 */ /* 0x008fe20008000f00 */
[----:B------:R-:W-:Y:S01]  /*6c70*/  IMAD.U32 R6, RZ, RZ, UR6 ;  /* 0x00000006ff067e24 */ /* 0x000fe2000f8e00ff */
[----:B-----5:R-:W-:Y:S01]  /*6c80*/  MOV R11, UR5 ;  /* 0x00000005000b7c02 */ /* 0x020fe20008000f00 */
[----:B------:R-:W-:Y:S02]  /*6c90*/  IMAD.U32 R10, RZ, RZ, UR4 ;  /* 0x00000004ff0a7e24 */ /* 0x000fe4000f8e00ff */
[----:B------:R-:W-:Y:S07]  /*6ca0*/  LEPC R20, `(.L_x_99) ;  /* 0x000000001014794e */ /* 0x000fee0000000000 */
[----:B-1--4-:R-:W-:Y:S05]  /*6cb0*/  CALL.ABS.NOINC R2 ;  /* 0x0000000002007343 */ /* 0x012fea0003c00000 */
.L_x_99:
[----:B------:R-:W-:Y:S01]  /*6cc0*/  ISETP.NE.AND P0, PT, R167, RZ, PT ;  /* 0x000000ffa700720c */ /* 0x000fe20003f05270 */
[----:B------:R-:W-:Y:S05]  /*6cd0*/  WARPSYNC.ALL ;  /* 0x0000000000007948 */ /* 0x000fea0003800000 */
[----:B------:R-:W-:Y:S01]  /*6ce0*/  IMAD.U32 R140, R102, 0x10000, RZ ;  /* 0x00010000668c7824 */ /* 0x000fe200078e00ff */
[----:B------:R-:W-:Y:S01]  /*6cf0*/  R2UR UR4, R80 ;  /* 0x00000000500472ca */ /* 0x000fe200000e0000 */
[----:B------:R-:W-:Y:S01]  /*6d00*/  IMAD.U32 R134, R88, 0x10000, RZ ;  /* 0x0001000058867824 */ /* 0x000fe200078e00ff */
[C---:B------:R-:W-:Y:S01]  /*6d10*/  SHF.L.U32 R0, R100.reuse, 0x10, RZ ;  /* 0x0000001064007819 */ /* 0x040fe200000006ff */
[----:B-1----:R-:W-:Y:S01]  /*6d20*/  IMAD.U32 R119, R93, 0x10000, RZ ;  /* 0x000100005d777824 */ /* 0x002fe200078e00ff */
[----:B------:R-:W-:Y:S01]  /*6d30*/  PRMT R3, R100, 0x8880, RZ ;  /* 0x0000888064037816 */ /* 0x000fe200000000ff */
[----:B------:R-:W-:Y:S01]  /*6d40*/  IMAD.U32 R104, R98, 0x10000, RZ ;  /* 0x0001000062687824 */ /* 0x000fe200078e00ff */
[----:B------:R-:W-:Y:S01]  /*6d50*/  SHF.L.U32 R81, R100, 0x8, RZ ;  /* 0x0000000864517819 */ /* 0x000fe200000006ff */
[----:B------:R-:W-:Y:S01]  /*6d60*/  IMAD.SHL.U32 R127, R90, 0x100, RZ ;  /* 0x000001005a7f7824 */ /* 0x000fe200078e00ff */
[----:B------:R-:W-:Y:S01]  /*6d70*/  SHF.R.S32.HI R0, RZ, 0x18, R0 ;  /* 0x00000018ff007819 */ /* 0x000fe20000011400 */
[----:B------:R-:W-:Y:S01]  /*6d80*/  IMAD.SHL.U32 R112, R95, 0x100, RZ ;  /* 0x000001005f707824 */ /* 0x000fe200078e00ff */
[----:B------:R-:W-:Y:S01]  /*6d90*/  SHF.R.S32.HI R81, RZ, 0x18, R81 ;  /* 0x00000018ff517819 */ /* 0x000fe20000011451 */
[----:B------:R-:W-:Y:S01]  /*6da0*/  BSSY.RECONVERGENT B0, `(.L_x_100) ;  /* 0x0000121000007945 */ /* 0x000fe20003800200 */
[----:B------:R-:W-:Y:S01]  /*6db0*/  SHF.R.S32.HI R2, RZ, 0x18, R100 ;  /* 0x00000018ff027819 */ /* 0x000fe20000011464 */
[----:B------:R-:W1:Y:S01]  /*6dc0*/  LDTM.x64 R4, tmem[UR4+0x40] ;  /* 0x00004004000479ee */ /* 0x000e620008340000 */
[----:B------:R-:W-:Y:S01]  /*6dd0*/  NOP ;  /* 0x0000000000007918 */ /* 0x000fe20000000000 */
[----:B------:R-:W-:Y:S02]  /*6de0*/  SHF.R.S32.HI R84, RZ, 0x18, R101 ;  /* 0x00000018ff547819 */ /* 0x000fe40000011465 */
[----:B------:R-:W-:Y:S02]  /*6df0*/  SHF.R.S32.HI R85, RZ, 0x18, R102 ;  /* 0x00000018ff557819 */ /* 0x000fe40000011466 */
[----:B------:R-:W-:Y:S02]  /*6e00*/  SHF.R.S32.HI R86, RZ, 0x18, R103 ;  /* 0x00000018ff567819 */ /* 0x000fe40000011467 */
[----:B------:R-:W-:Y:S02]  /*6e10*/  SHF.R.S32.HI R87, RZ, 0x18, R88 ;  /* 0x00000018ff577819 */ /* 0x000fe40000011458 */
[----:B------:R-:W-:Y:S02]  /*6e20*/  R2UR UR5, R116 ;  /* 0x00000000740572ca */ /* 0x000fe400000e0000 */
[C---:B------:R-:W-:Y:S02]  /*6e30*/  PRMT R143, R101.reuse, 0x8880, RZ ;  /* 0x00008880658f7816 */ /* 0x040fe400000000ff */
[----:B------:R-:W-:Y:S02]  /*6e40*/  SHF.L.U32 R83, R101, 0x10, RZ ;  /* 0x0000001065537819 */ /* 0x000fe400000006ff */
[----:B------:R-:W-:Y:S02]  /*6e50*/  PRMT R141, R102, 0x8880, RZ ;  /* 0x00008880668d7816 */ /* 0x000fe400000000ff */
[----:B------:R-:W-:Y:S02]  /*6e60*/  SHF.R.S32.HI R83, RZ, 0x18, R83 ;  /* 0x00000018ff537819 */ /* 0x000fe40000011453 */
[C---:B------:R-:W-:Y:S02]  /*6e70*/  PRMT R138, R103.reuse, 0x8880, RZ ;  /* 0x00008880678a7816 */ /* 0x040fe400000000ff */
[----:B------:R-:W-:Y:S01]  /*6e80*/  SHF.L.U32 R137, R103, 0x10, RZ ;  /* 0x0000001067897819 */ /* 0x000fe200000006ff */
[----:B------:R-:W-:Y:S01]  /*6e90*/  UIADD3 UR5, UPT, UPT, UR5, 0x90, URZ ;  /* 0x0000009005057890 */ /* 0x000fe2000fffe0ff */
[----:B-1----:R-:W-:Y:S01]  /*6ea0*/  IMAD R4, R78, R4, RZ ;  /* 0x000000044e047224 */ /* 0x002fe200078e02ff */
[----:B------:R-:W-:Y:S01]  /*6eb0*/  PRMT R135, R88, 0x8880, RZ ;  /* 0x0000888058877816 */ /* 0x000fe200000000ff */
[C---:B------:R-:W-:Y:S01]  /*6ec0*/  IMAD R5, R78.reuse, R5, RZ ;  /* 0x000000054e057224 */ /* 0x040fe200078e02ff */
[----:B------:R-:W-:Y:S01]  /*6ed0*/  UPRMT UR5, UR37, 0x654, UR5 ;  /* 0x0000065425057896 */ /* 0x000fe20008000005 */
[----:B------:R-:W-:Y:S01]  /*6ee0*/  IMAD R4, R3, R82, R4 ;  /* 0x0000005203047224 */ /* 0x000fe200078e0204 */
[C---:B------:R-:W-:Y:S01]  /*6ef0*/  PRMT R132, R89.reuse, 0x8880, RZ ;  /* 0x0000888059847816 */ /* 0x040fe200000000ff */
[----:B------:R-:W-:Y:S01]  /*6f00*/  IMAD R6, R78, R6, RZ ;  /* 0x000000064e067224 */ /* 0x000fe200078e02ff */
[----:B------:R-:W-:Y:S01]  /*6f10*/  SHF.L.U32 R131, R89, 0x10, RZ ;  /* 0x0000001059837819 */ /* 0x000fe200000006ff */
[----:B------:R-:W-:Y:S01]  /*6f20*/  IMAD R5, R0, R82, R5 ;  /* 0x0000005200057224 */ /* 0x000fe200078e0205 */
[----:B------:R-:W-:Y:S01]  /*6f30*/  PRMT R129, R90, 0x8880, RZ ;  /* 0x000088805a817816 */ /* 0x000fe200000000ff */
[----:B------:R-:W-:Y:S01]  /*6f40*/  IMAD R0, R78, R16, RZ ;  /* 0x000000104e007224 */ /* 0x000fe200078e02ff */
[----:B------:R-:W-:Y:S01]  /*6f50*/  SHF.L.U32 R128, R90, 0x10, RZ ;  /* 0x000000105a807819 */ /* 0x000fe200000006ff */
[C---:B------:R-:W-:Y:S01]  /*6f60*/  IMAD R7, R78.reuse, R7, RZ ;  /* 0x000000074e077224 */ /* 0x040fe200078e02ff */
[----:B------:R-:W-:Y:S01]  /*6f70*/  SYNCS.ARRIVE.TRANS64.RED.A1T0 RZ, [UR5], RZ ;  /* 0x000000ffffff79a7 */ /* 0x000fe20008100405 */
[C---:B------:R-:W-:Y:S01]  /*6f80*/  IMAD R16, R78.reuse, R20, RZ ;  /* 0x000000144e107224 */ /* 0x040fe200078e02ff */
[C---:B------:R-:W-:Y:S01]  /*6f90*/  PRMT R126, R91.reuse, 0x8880, RZ ;  /* 0x000088805b7e7816 */ /* 0x040fe200000000ff */
[C---:B------:R-:W-:Y:S01]  /*6fa0*/  IMAD R20, R78.reuse, R24, RZ ;  /* 0x000000184e147224 */ /* 0x040fe200078e02ff */
[----:B------:R-:W-:Y:S01]  /*6fb0*/  SHF.L.U32 R125, R91, 0x10, RZ ;  /* 0x000000105b7d7819 */ /* 0x000fe200000006ff */
[----:B------:R-:W-:Y:S01]  /*6fc0*/  IMAD R6, R81, R82, R6 ;  /* 0x0000005251067224 */ /* 0x000fe200078e0206 */
[----:B------:R-:W-:Y:S01]  /*6fd0*/  MOV R81, R143 ;  /* 0x0000008f00517202 */ /* 0x000fe20000000f00 */
[----:B------:R-:W-:Y:S01]  /*6fe0*/  IMAD R24, R78, R28, RZ ;  /* 0x0000001c4e187224 */ /* 0x000fe200078e02ff */
[----:B------:R-:W-:Y:S01]  /*6ff0*/  PRMT R123, R92, 0x8880, RZ ;  /* 0x000088805c7b7816 */ /* 0x000fe200000000ff */
[----:B------:R-:W-:Y:S01]  /*7000*/  IMAD R28, R78, R32, RZ ;  /* 0x000000204e1c7224 */ /* 0x000fe200078e02ff */
[----:B------:R-:W-:Y:S01]  /*7010*/  SHF.L.U32 R122, R92, 0x10, RZ ;  /* 0x000000105c7a7819 */ /* 0x000fe200000006ff */
[----:B------:R-:W-:Y:S01]  /*7020*/  IMAD R7, R2, R82, R7 ;  /* 0x0000005202077224 */ /* 0x000fe200078e0207 */
[----:B------:R-:W-:Y:S01]  /*7030*/  PRMT R120, R93, 0x8880, RZ ;  /* 0x000088805d787816 */ /* 0x000fe200000000ff */
[----:B------:R-:W-:Y:S01]  /*7040*/  IMAD R32, R78, R36, RZ ;  /* 0x000000244e207224 */ /* 0x000fe200078e02ff */
[----:B------:R-:W-:Y:S01]  /*7050*/  PRMT R117, R94, 0x8880, RZ ;  /* 0x000088805e757816 */ /* 0x000fe200000000ff */
[----:B------:R-:W-:Y:S01]  /*7060*/  IMAD R2, R78, R17, RZ ;  /* 0x000000114e027224 */ /* 0x000fe200078e02ff */
[----:B------:R-:W-:Y:S01]  /*7070*/  SHF.L.U32 R116, R94, 0x10, RZ ;  /* 0x000000105e747819 */ /* 0x000fe200000006ff */
[----:B------:R-:W-:Y:S01]  /*7080*/  IMAD R36, R78, R40, RZ ;  /* 0x000000284e247224 */ /* 0x000fe200078e02ff */
[----:B------:R-:W-:Y:S01]  /*7090*/  SHF.L.U32 R115, R94, 0x8, RZ ;  /* 0x000000085e737819 */ /* 0x000fe200000006ff */
[C---:B------:R-:W-:Y:S01]  /*70a0*/  IMAD R17, R78.reuse, R21, RZ ;  /* 0x000000154e117224 */ /* 0x040fe200078e02ff */
[C---:B------:R-:W-:Y:S01]  /*70b0*/  PRMT R114, R95.reuse, 0x8880, RZ ;  /* 0x000088805f727816 */ /* 0x040fe200000000ff */
[C---:B------:R-:W-:Y:S01]  /*70c0*/  IMAD R40, R78.reuse, R44, RZ ;  /* 0x0000002c4e287224 */ /* 0x040fe200078e02ff */
[----:B------:R-:W-:Y:S01]  /*70d0*/  SHF.L.U32 R113, R95, 0x10, RZ ;  /* 0x000000105f717819 */ /* 0x000fe200000006ff */
[----:B------:R-:W-:Y:S01]  /*70e0*/  IMAD R21, R78, R25, RZ ;  /* 0x000000194e157224 */ /* 0x000fe200078e02ff */
[----:B------:R-:W-:Y:S01]  /*70f0*/  PRMT R111, R96, 0x8880, RZ ;  /* 0x00008880606f7816 */ /* 0x000fe200000000ff */
        /* <DEDUP_REMOVED lines=8> */
[C---:B------:R-:W-:Y:S01]  /*7180*/  IMAD R52, R78.reuse, R56, RZ ;  /* 0x000000384e347224 */ /* 0x040fe200078e02ff */
[----:B------:R-:W-:Y:S01]  /*7190*/  SHF.L.U32 R142, R101, 0x8, RZ ;  /* 0x00000008658e7819 */ /* 0x000fe200000006ff */
[C---:B------:R-:W-:Y:S01]  /*71a0*/  IMAD R8, R78.reuse, R8, RZ ;  /* 0x000000084e087224 */ /* 0x040fe200078e02ff */
[C---:B------:R-:W-:Y:S01]  /*71b0*/  SHF.L.U32 R101, R99.reuse, 0x10, RZ ;  /* 0x0000001063657819 */ /* 0x040fe200000006ff */
[----:B------:R-:W-:Y:S01]  /*71c0*/  IMAD R33, R78, R37, RZ ;  /* 0x000000254e217224 */ /* 0x000fe200078e02ff */
[----:B------:R-:W-:Y:S01]  /*71d0*/  SHF.L.U32 R139, R102, 0x8, RZ ;  /* 0x00000008668b7819 */ /* 0x000fe200000006ff */
[C---:B------:R-:W-:Y:S01]  /*71e0*/  IMAD R56, R78.reuse, R60, RZ ;  /* 0x0000003c4e387224 */ /* 0x040fe200078e02ff */
[----:B------:R-:W-:Y:S01]  /*71f0*/  PRMT R102, R99, 0x8880, RZ ;  /* 0x0000888063667816 */ /* 0x000fe200000000ff */
[C---:B------:R-:W-:Y:S01]  /*7200*/  IMAD R37, R78.reuse, R41, RZ ;  /* 0x000000294e257224 */ /* 0x040fe200078e02ff */
[----:B------:R-:W-:Y:S01]  /*7210*/  SHF.L.U32 R136, R103, 0x8, RZ ;  /* 0x0000000867887819 */ /* 0x000fe200000006ff */
[C---:B------:R-:W-:Y:S01]  /*7220*/  IMAD R60, R78.reuse, R64, RZ ;  /* 0x000000404e3c7224 */ /* 0x040fe200078e02ff */
[----:B------:R-:W-:Y:S01]  /*7230*/  I2IP.S8.S32.SAT R64, R7, R6, RZ ;  /* 0x0000000607407239 */ /* 0x000fe200000014ff */
[C---:B------:R-:W-:Y:S01]  /*7240*/  IMAD R9, R78.reuse, R9, RZ ;  /* 0x000000094e097224 */ /* 0x040fe200078e02ff */
[----:B------:R-:W-:Y:S01]  /*7250*/  SHF.R.S32.HI R6, RZ, 0x18, R140 ;  /* 0x00000018ff067819 */ /* 0x000fe2000001148c */
[C---:B------:R-:W-:Y:S01]  /*7260*/  IMAD R41, R78.reuse, R45, RZ ;  /* 0x0000002d4e297224 */ /* 0x040fe200078e02ff */
[----:B------:R-:W-:Y:S01]  /*7270*/  SHF.R.S32.HI R7, RZ, 0x18, R142 ;  /* 0x00000018ff077819 */ /* 0x000fe2000001148e */
[----:B------:R-:W-:Y:S01]  /*7280*/  IMAD R45, R78, R49, RZ ;  /* 0x000000314e2d7224 */ /* 0x000fe200078e02ff */
[----:B------:R-:W-:Y:S01]  /*7290*/  SHF.L.U32 R133, R88, 0x8, RZ ;  /* 0x0000000858857819 */ /* 0x000fe200000006ff */
[C---:B------:R-:W-:Y:S01]  /*72a0*/  IMAD R10, R78.reuse, R10, RZ ;  /* 0x0000000a4e0a7224 */ /* 0x040fe200078e02ff */
[----:B------:R-:W-:Y:S01]  /*72b0*/  SHF.R.S32.HI R88, RZ, 0x18, R89 ;  /* 0x00000018ff587819 */ /* 0x000fe20000011459 */
[C---:B------:R-:W-:Y:S01]  /*72c0*/  IMAD R49, R78.reuse, R53, RZ ;  /* 0x000000354e317224 */ /* 0x040fe200078e02ff */
[----:B------:R-:W-:Y:S01]  /*72d0*/  SHF.L.U32 R130, R89, 0x8, RZ ;  /* 0x0000000859827819 */ /* 0x000fe200000006ff */
[-C--:B------:R-:W-:Y:S01]  /*72e0*/  IMAD R8, R81, R82.reuse, R8 ;  /* 0x0000005251087224 */ /* 0x080fe200078e0208 */
[----:B------:R-:W-:Y:S01]  /*72f0*/  SHF.R.S32.HI R81, RZ, 0x18, R139 ;  /* 0x00000018ff517819 */ /* 0x000fe2000001148b */
[C---:B------:R-:W-:Y:S01]  /*7300*/  IMAD R53, R78.reuse, R57, RZ ;  /* 0x000000394e357224 */ /* 0x040fe200078e02ff */
[----:B------:R-:W-:Y:S01]  /*7310*/  SHF.R.S32.HI R89, RZ, 0x18, R90 ;  /* 0x00000018ff597819 */ /* 0x000fe2000001145a */
[C---:B------:R-:W-:Y:S01]  /*7320*/  IMAD R11, R78.reuse, R11, RZ ;  /* 0x0000000b4e0b7224 */ /* 0x040fe200078e02ff */
[----:B------:R-:W-:Y:S01]  /*7330*/  SHF.R.S32.HI R90, RZ, 0x18, R91 ;  /* 0x00000018ff5a7819 */ /* 0x000fe2000001145b */
[C---:B------:R-:W-:Y:S01]  /*7340*/  IMAD R57, R78.reuse, R61, RZ ;  /* 0x0000003d4e397224 */ /* 0x040fe200078e02ff */
[----:B------:R-:W-:Y:S01]  /*7350*/  SHF.L.U32 R124, R91, 0x8, RZ ;  /* 0x000000085b7c7819 */ /* 0x000fe200000006ff */
[----:B------:R-:W-:Y:S01]  /*7360*/  IMAD R9, R83, R82, R9 ;  /* 0x0000005253097224 */ /* 0x000fe200078e0209 */
[----:B------:R-:W-:Y:S01]  /*7370*/  SHF.R.S32.HI R91, RZ, 0x18, R92 ;  /* 0x00000018ff5b7819 */ /* 0x000fe2000001145c */
[----:B------:R-:W-:Y:S01]  /*7380*/  IMAD R61, R78, R65, RZ ;  /* 0x000000414e3d7224 */ /* 0x000fe200078e02ff */
[----:B------:R-:W-:Y:S01]  /*7390*/  SHF.L.U32 R121, R92, 0x8, RZ ;  /* 0x000000085c797819 */ /* 0x000fe200000006ff */
[C---:B------:R-:W-:Y:S01]  /*73a0*/  IMAD R12, R78.reuse, R12, RZ ;  /* 0x0000000c4e0c7224 */ /* 0x040fe200078e02ff */
[----:B------:R-:W-:Y:S01]  /*73b0*/  SHF.R.S32.HI R92, RZ, 0x18, R93 ;  /* 0x00000018ff5c7819 */ /* 0x000fe2000001145d */
[----:B------:R-:W-:Y:S01]  /*73c0*/  IMAD.MOV.U32 R65, RZ, RZ, R141 ;  /* 0x000000ffff417224 */ /* 0x000fe200078e008d */
[----:B------:R-:W-:Y:S01]  /*73d0*/  SHF.L.U32 R118, R93, 0x8, RZ ;  /* 0x000000085d767819 */ /* 0x000fe200000006ff */
[----:B------:R-:W-:Y:S01]  /*73e0*/  IMAD R10, R7, R82, R10 ;  /* 0x00000052070a7224 */ /* 0x000fe200078e020a */
[----:B------:R-:W-:Y:S01]  /*73f0*/  MOV R7, R138 ;  /* 0x0000008a00077202 */ /* 0x000fe20000000f00 */
[----:B------:R-:W-:Y:S01]  /*7400*/  IMAD R13, R78, R13, RZ ;  /* 0x0000000d4e0d7224 */ /* 0x000fe200078e02ff */
[----:B------:R-:W-:Y:S01]  /*7410*/  SHF.R.S32.HI R93, RZ, 0x18, R94 ;  /* 0x00000018ff5d7819 */ /* 0x000fe2000001145e */
[----:B------:R-:W-:Y:S01]  /*7420*/  IMAD R11, R84, R82, R11 ;  /* 0x00000052540b7224 */ /* 0x000fe200078e020b */
[----:B------:R-:W-:Y:S01]  /*7430*/  I2IP.S8.S32.SAT R84, R5, R4, R64 ;  /* 0x0000000405547239 */ /* 0x000fe20000001440 */
[C---:B------:R-:W-:Y:S01]  /*7440*/  IMAD R14, R78.reuse, R14, RZ ;  /* 0x0000000e4e0e7224 */ /* 0x040fe200078e02ff */
[----:B------:R-:W-:Y:S01]  /*7450*/  SHF.R.S32.HI R5, RZ, 0x18, R137 ;  /* 0x00000018ff057819 */ /* 0x000fe20000011489 */
[----:B------:R-:W-:Y:S01]  /*7460*/  IMAD R12, R65, R82, R12 ;  /* 0x00000052410c7224 */ /* 0x000fe200078e020c */
[----:B------:R-:W-:Y:S01]  /*7470*/  I2IP.S8.S32.SAT R10, R11, R10, RZ ;  /* 0x0000000a0b0a7239 */ /* 0x000fe200000014ff */
[----:B------:R-:W-:Y:S01]  /*7480*/  IMAD R15, R78, R15, RZ ;  /* 0x0000000f4e0f7224 */ /* 0x000fe200078e02ff */
[----:B------:R-:W-:Y:S01]  /*7490*/  SHF.R.S32.HI R94, RZ, 0x18, R95 ;  /* 0x00000018ff5e7819 */ /* 0x000fe2000001145f */
[-C--:B------:R-:W-:Y:S01]  /*74a0*/  IMAD R13, R6, R82.reuse, R13 ;  /* 0x00000052060d7224 */ /* 0x080fe200078e020d */
[----:B------:R-:W-:Y:S01]  /*74b0*/  SHF.R.S32.HI R6, RZ, 0x18, R134 ;  /* 0x00000018ff067819 */ /* 0x000fe20000011486 */
[-C--:B------:R-:W-:Y:S01]  /*74c0*/  IMAD R14, R81, R82.reuse, R14 ;  /* 0x00000052510e7224 */ /* 0x080fe200078e020e */
        /* <DEDUP_REMOVED lines=10> */
[----:B------:R-:W-:Y:S01]  /*7570*/  MOV R5, R135 ;  /* 0x0000008700057202 */ /* 0x000fe20000000f00 */
[-C--:B------:R-:W-:Y:S01]  /*7580*/  IMAD R3, R4, R82.reuse, R3 ;  /* 0x0000005204037224 */ /* 0x080fe200078e0203 */
[----:B------:R-:W-:Y:S01]  /*7590*/  SHF.R.S32.HI R4, RZ, 0x18, R131 ;  /* 0x00000018ff047819 */ /* 0x000fe20000011483 */
[----:B------:R-:W-:Y:S01]  /*75a0*/  IMAD R19, R86, R82, R19 ;  /* 0x0000005256137224 */ /* 0x000fe200078e0213 */
[----:B------:R-:W-:Y:S01]  /*75b0*/  I2IP.S8.S32.SAT R86, R13, R12, R14 ;  /* 0x0000000c0d567239 */ /* 0x000fe2000000140e */
[----:B------:R-:W-:Y:S01]  /*75c0*/  IMAD R18, R78, R22, RZ ;  /* 0x000000164e127224 */ /* 0x000fe200078e02ff */
[----:B------:R-:W-:Y:S01]  /*75d0*/  SHF.L.U32 R109, R96, 0x8, RZ ;  /* 0x00000008606d7819 */ /* 0x000fe200000006ff */
[----:B------:R-:W-:Y:S01]  /*75e0*/  IMAD R16, R5, R82, R16 ;  /* 0x0000005205107224 */ /* 0x000fe200078e0210 */
[----:B------:R-:W-:Y:S01]  /*75f0*/  I2IP.S8.S32.SAT R19, R19, R3, RZ ;  /* 0x0000000313137239 */ /* 0x000fe200000014ff */
[----:B------:R-:W-:Y:S01]  /*7600*/  IMAD R23, R78, R23, RZ ;  /* 0x000000174e177224 */ /* 0x000fe200078e02ff */
[----:B------:R-:W-:Y:S01]  /*7610*/  MOV R3, R132 ;  /* 0x0000008400037202 */ /* 0x000fe20000000f00 */
[-C--:B------:R-:W-:Y:S01]  /*7620*/  IMAD R17, R6, R82.reuse, R17 ;  /* 0x0000005206117224 */ /* 0x080fe200078e0211 */
[----:B------:R-:W-:Y:S01]  /*7630*/  MOV R5, R129 ;  /* 0x0000008100057202 */ /* 0x000fe20000000f00 */
[-C--:B------:R-:W-:Y:S01]  /*7640*/  IMAD R18, R7, R82.reuse, R18 ;  /* 0x0000005207127224 */ /* 0x080fe200078e0212 */
[----:B------:R-:W-:Y:S01]  /*7650*/  SHF.R.S32.HI R7, RZ, 0x18, R127 ;  /* 0x00000018ff077819 */ /* 0x000fe2000001147f */
[----:B------:R-:W-:Y:S01]  /*7660*/  IMAD R23, R87, R82, R23 ;  /* 0x0000005257177224 */ /* 0x000fe200078e0217 */
[----:B------:R-:W-:Y:S01]  /*7670*/  I2IP.S8.S32.SAT R87, R2, R0, R19 ;  /* 0x0000000002577239 */ /* 0x000fe20000001413 */
[----:B------:R-:W-:Y:S01]  /*7680*/  IMAD R20, R3, R82, R20 ;  /* 0x0000005203147224 */ /* 0x000fe200078e0214 */
[----:B------:R-:W-:Y:S01]  /*7690*/  SHF.R.S32.HI R3, RZ, 0x18, R130 ;  /* 0x00000018ff037819 */ /* 0x000fe20000011482 */
[C---:B------:R-:W-:Y:S01]  /*76a0*/  IMAD R22, R78.reuse, R26, RZ ;  /* 0x0000001a4e167224 */ /* 0x040fe200078e02ff */
[----:B------:R-:W-:Y:S01]  /*76b0*/  I2IP.S8.S32.SAT R18, R23, R18, RZ ;  /* 0x0000001217127239 */ /* 0x000fe200000014ff */
[----:B------:R-:W-:Y:S01]  /*76c0*/  IMAD R27, R78, R27, RZ ;  /* 0x0000001b4e1b7224 */ /* 0x000fe200078e02ff */
[----:B------:R1:W-:Y:S01]  /*76d0*/  STS.128 [R153+UR49+0x6200], R84 ;  /* 0x0062005499007988 */ /* 0x0003e20008000c31 */
[----:B------:R-:W-:Y:S01]  /*76e0*/  IMAD R21, R4, R82, R21 ;  /* 0x0000005204157224 */ /* 0x000fe200078e0215 */
[----:B------:R-:W-:Y:S01]  /*76f0*/  I2IP.S8.S32.SAT R16, R17, R16, R18 ;  /* 0x0000001011107239 */ /* 0x000fe20000001412 */
[-C--:B------:R-:W-:Y:S01]  /*7700*/  IMAD R22, R3, R82.reuse, R22 ;  /* 0x0000005203167224 */ /* 0x080fe200078e0216 */
[----:B------:R-:W-:Y:S01]  /*7710*/  SHF.R.S32.HI R0, RZ, 0x18, R128 ;  /* 0x00000018ff007819 */ /* 0x000fe20000011480 */
[----:B------:R-:W-:Y:S01]  /*7720*/  IMAD R27, R88, R82, R27 ;  /* 0x00000052581b7224 */ /* 0x000fe200078e021b */
[----:B------:R-:W-:Y:S01]  /*7730*/  SHF.R.S32.HI R96, RZ, 0x18, R97 ;  /* 0x00000018ff607819 */ /* 0x000fe20000011461 */
[C---:B------:R-:W-:Y:S01]  /*7740*/  IMAD R26, R78.reuse, R30, RZ ;  /* 0x0000001e4e1a7224 */ /* 0x040fe200078e02ff */
[----:B------:R-:W-:Y:S01]  /*7750*/  SHF.L.U32 R106, R97, 0x8, RZ ;  /* 0x00000008616a7819 */ /* 0x000fe200000006ff */
[----:B------:R-:W-:Y:S01]  /*7760*/  IMAD R24, R5, R82, R24 ;  /* 0x0000005205187224 */ /* 0x000fe200078e0218 */
[----:B------:R-:W-:Y:S01]  /*7770*/  I2IP.S8.S32.SAT R17, R27, R22, RZ ;  /* 0x000000161b117239 */ /* 0x000fe200000014ff */
[----:B------:R-:W-:Y:S01]  /*7780*/  IMAD R31, R78, R31, RZ ;  /* 0x0000001f4e1f7224 */ /* 0x000fe200078e02ff */
[----:B------:R-:W-:Y:S01]  /*7790*/  SHF.R.S32.HI R5, RZ, 0x18, R124 ;  /* 0x00000018ff057819 */ /* 0x000fe2000001147c */
[----:B------:R-:W-:Y:S01]  /*77a0*/  IMAD R25, R0, R82, R25 ;  /* 0x0000005200197224 */ /* 0x000fe200078e0219 */
[----:B------:R-:W-:Y:S01]  /*77b0*/  I2IP.S8.S32.SAT R17, R21, R20, R17 ;  /* 0x0000001415117239 */ /* 0x000fe20000001411 */
[-C--:B------:R-:W-:Y:S01]  /*77c0*/  IMAD R26, R7, R82.reuse, R26 ;  /* 0x00000052071a7224 */ /* 0x080fe200078e021a */
[----:B------:R-:W-:Y:S01]  /*77d0*/  SHF.R.S32.HI R0, RZ, 0x18, R125 ;  /* 0x00000018ff007819 */ /* 0x000fe2000001147d */
[----:B------:R-:W-:Y:S01]  /*77e0*/  IMAD.MOV.U32 R3, RZ, RZ, R126 ;  /* 0x000000ffff037224 */ /* 0x000fe200078e007e */
[----:B------:R-:W-:Y:S01]  /*77f0*/  SHF.R.S32.HI R7, RZ, 0x18, R118 ;  /* 0x00000018ff077819 */ /* 0x000fe20000011476 */
[----:B------:R-:W-:Y:S01]  /*7800*/  IMAD R31, R89, R82, R31 ;  /* 0x00000052591f7224 */ /* 0x000fe200078e021f */
[----:B------:R-:W-:Y:S01]  /*7810*/  SHF.R.S32.HI R97, RZ, 0x18, R98 ;  /* 0x00000018ff617819 */ /* 0x000fe20000011462 */
[----:B------:R-:W-:Y:S01]  /*7820*/  IMAD R30, R78, R34, RZ ;  /* 0x000000224e1e7224 */ /* 0x000fe200078e02ff */
[----:B------:R-:W-:Y:S01]  /*7830*/  SHF.L.U32 R103, R98, 0x8, RZ ;  /* 0x0000000862677819 */ /* 0x000fe200000006ff */
[----:B------:R-:W-:Y:S01]  /*7840*/  IMAD R28, R3, R82, R28 ;  /* 0x00000052031c7224 */ /* 0x000fe200078e021c */
[----:B------:R-:W-:Y:S01]  /*7850*/  I2IP.S8.S32.SAT R18, R31, R26, RZ ;  /* 0x0000001a1f127239 */ /* 0x000fe200000014ff */
[----:B------:R-:W-:Y:S01]  /*7860*/  IMAD R35, R78, R35, RZ ;  /* 0x000000234e237224 */ /* 0x000fe200078e02ff */
[----:B------:R-:W-:Y:S01]  /*7870*/  MOV R3, R123 ;  /* 0x0000007b00037202 */ /* 0x000fe20000000f00 */
[----:B------:R-:W-:Y:S01]  /*7880*/  IMAD R29, R0, R82, R29 ;  /* 0x00000052001d7224 */ /* 0x000fe200078e021d */
[----:B------:R-:W-:Y:S01]  /*7890*/  I2IP.S8.S32.SAT R18, R25, R24, R18 ;  /* 0x0000001819127239 */ /* 0x000fe20000001412 */
[-C--:B------:R-:W-:Y:S01]  /*78a0*/  IMAD R30, R5, R82.reuse, R30 ;  /* 0x00000052051e7224 */ /* 0x080fe200078e021e */
[----:B------:R-:W-:Y:S01]  /*78b0*/  SHF.R.S32.HI R0, RZ, 0x18, R122 ;  /* 0x00000018ff007819 */ /* 0x000fe2000001147a */
[----:B------:R-:W-:Y:S01]  /*78c0*/  IMAD R35, R90, R82, R35 ;  /* 0x000000525a237224 */ /* 0x000fe200078e0223 */
[----:B------:R-:W-:Y:S01]  /*78d0*/  MOV R5, R120 ;  /* 0x0000007800057202 */ /* 0x000fe20000000f00 */
[----:B------:R-:W-:Y:S01]  /*78e0*/  IMAD R32, R3, R82, R32 ;  /* 0x0000005203207224 */ /* 0x000fe200078e0220 */
[----:B------:R-:W-:Y:S01]  /*78f0*/  SHF.R.S32.HI R3, RZ, 0x18, R121 ;  /* 0x00000018ff037819 */ /* 0x000fe20000011479 */
[C---:B------:R-:W-:Y:S01]  /*7900*/  IMAD R34, R78.reuse, R38, RZ ;  /* 0x000000264e227224 */ /* 0x040fe200078e02ff */
[----:B------:R-:W-:Y:S01]  /*7910*/  I2IP.S8.S32.SAT R19, R35, R30, RZ ;  /* 0x0000001e23137239 */ /* 0x000fe200000014ff */
[----:B------:R-:W-:Y:S01]  /*7920*/  IMAD R39, R78, R39, RZ ;  /* 0x000000274e277224 */ /* 0x000fe200078e02ff */
[----:B------:R-:W-:Y:S01]  /*7930*/  SHF.R.S32.HI R98, RZ, 0x18, R99 ;  /* 0x00000018ff627819 */ /* 0x000fe20000011463 */
[----:B------:R-:W-:Y:S01]  /*7940*/  IMAD R33, R0, R82, R33 ;  /* 0x0000005200217224 */ /* 0x000fe200078e0221 */
[----:B------:R-:W-:Y:S01]  /*7950*/  I2IP.S8.S32.SAT R19, R29, R28, R19 ;  /* 0x0000001c1d137239 */ /* 0x000fe20000001413 */
[-C--:B------:R-:W-:Y:S01]  /*7960*/  IMAD R34, R3, R82.reuse, R34 ;  /* 0x0000005203227224 */ /* 0x080fe200078e0222 */
[----:B------:R-:W-:Y:S01]  /*7970*/  SHF.R.S32.HI R0, RZ, 0x18, R119 ;  /* 0x00000018ff007819 */ /* 0x000fe20000011477 */
[----:B------:R-:W-:Y:S01]  /*7980*/  IMAD R39, R91, R82, R39 ;  /* 0x000000525b277224 */ /* 0x000fe200078e0227 */
[----:B------:R-:W-:Y:S01]  /*7990*/  MOV R3, R117 ;  /* 0x0000007500037202 */ /* 0x000fe20000000f00 */
[C---:B------:R-:W-:Y:S01]  /*79a0*/  IMAD R38, R78.reuse, R42, RZ ;  /* 0x0000002a4e267224 */ /* 0x040fe200078e02ff */
[----:B------:R1:W-:Y:S01]  /*79b0*/  STS.128 [R172+0x6200], R16 ;  /* 0x00620010ac007388 */ /* 0x0003e20000000c00 */
        /* <DEDUP_REMOVED lines=8> */
[-C--:B------:R-:W-:Y:S01]  /*7a40*/  IMAD R43, R92, R82.reuse, R43 ;  /* 0x000000525c2b7224 */ /* 0x080fe200078e022b */
[----:B------:R-:W-:Y:S01]  /*7a50*/  SHF.R.S32.HI R7, RZ, 0x18, R112 ;  /* 0x00000018ff077819 */ /* 0x000fe20000011470 */
[----:B------:R-:W-:Y:S01]  /*7a60*/  IMAD R40, R3, R82, R40 ;  /* 0x0000005203287224 */ /* 0x000fe200078e0228 */
[----:B------:R-:W-:Y:S01]  /*7a70*/  SHF.R.S32.HI R3, RZ, 0x18, R115 ;  /* 0x00000018ff037819 */ /* 0x000fe20000011473 */
[C---:B------:R-:W-:Y:S01]  /*7a80*/  IMAD R42, R78.reuse, R46, RZ ;  /* 0x0000002e4e2a7224 */ /* 0x040fe200078e02ff */
[----:B------:R-:W-:Y:S01]  /*7a90*/  I2IP.S8.S32.SAT R38, R43, R38, RZ ;  /* 0x000000262b267239 */ /* 0x000fe200000014ff */
[----:B------:R-:W-:Y:S01]  /*7aa0*/  IMAD R47, R78, R47, RZ ;  /* 0x0000002f4e2f7224 */ /* 0x000fe200078e02ff */
[----:B------:R-:W-:Y:S01]  /*7ab0*/  SHF.L.U32 R100, R99, 0x8, RZ ;  /* 0x0000000863647819 */ /* 0x000fe200000006ff */
[----:B------:R-:W-:Y:S01]  /*7ac0*/  IMAD R41, R0, R82, R41 ;  /* 0x0000005200297224 */ /* 0x000fe200078e0229 */
[----:B------:R-:W-:Y:S01]  /*7ad0*/  I2IP.S8.S32.SAT R33, R37, R36, R38 ;  /* 0x0000002425217239 */ /* 0x000fe20000001426 */
[-C--:B------:R-:W-:Y:S01]  /*7ae0*/  IMAD R42, R3, R82.reuse, R42 ;  /* 0x00000052032a7224 */ /* 0x080fe200078e022a */
[----:B------:R-:W-:Y:S01]  /*7af0*/  SHF.R.S32.HI R0, RZ, 0x18, R113 ;  /* 0x00000018ff007819 */ /* 0x000fe20000011471 */
[----:B------:R-:W-:Y:S01]  /*7b00*/  IMAD R47, R93, R82, R47 ;  /* 0x000000525d2f7224 */ /* 0x000fe200078e022f */
[----:B------:R-:W-:Y:S01]  /*7b10*/  IADD3 R76, PT, PT, R76, 0x1, RZ ;  /* 0x000000014c4c7810 */ /* 0x000fe20007ffe0ff */
[C---:B------:R-:W-:Y:S02]  /*7b20*/  IMAD R46, R78.reuse, R50, RZ ;  /* 0x000000324e2e7224 */ /* 0x040fe400078e02ff */
        /* <DEDUP_REMOVED lines=8> */
[----:B------:R-:W-:Y:S02]  /*7bb0*/  IMAD.MOV.U32 R3, RZ, RZ, R111 ;  /* 0x000000ffff037224 */ /* 0x000fe400078e006f */
[-C--:B------:R-:W-:Y:S02]  /*7bc0*/  IMAD R51, R94, R82.reuse, R51 ;  /* 0x000000525e337224 */ /* 0x080fe400078e0233 */
[----:B------:R-:W-:Y:S01]  /*7bd0*/  IMAD R48, R3, R82, R48 ;  /* 0x0000005203307224 */ /* 0x000fe200078e0230 */
[----:B------:R-:W-:Y:S01]  /*7be0*/  SHF.R.S32.HI R3, RZ, 0x18, R109 ;  /* 0x00000018ff037819 */ /* 0x000fe2000001146d */
[C---:B------:R-:W-:Y:S01]  /*7bf0*/  IMAD R50, R78.reuse, R54, RZ ;  /* 0x000000364e327224 */ /* 0x040fe200078e02ff */
[----:B------:R-:W-:Y:S01]  /*7c00*/  I2IP.S8.S32.SAT R35, R51, R46, RZ ;  /* 0x0000002e33237239 */ /* 0x000fe200000014ff */
[----:B------:R-:W-:Y:S02]  /*7c10*/  IMAD R55, R78, R55, RZ ;  /* 0x000000374e377224 */ /* 0x000fe400078e02ff */
[----:B------:R-:W-:Y:S01]  /*7c20*/  IMAD R49, R0, R82, R49 ;  /* 0x0000005200317224 */ /* 0x000fe200078e0231 */
[----:B------:R-:W-:Y:S01]  /*7c30*/  I2IP.S8.S32.SAT R35, R45, R44, R35 ;  /* 0x0000002c2d237239 */ /* 0x000fe20000001423 */
[-C--:B------:R-:W-:Y:S01]  /*7c40*/  IMAD R50, R3, R82.reuse, R50 ;  /* 0x0000005203327224 */ /* 0x080fe200078e0232 */
[----:B------:R-:W-:Y:S01]  /*7c50*/  SHF.R.S32.HI R0, RZ, 0x18, R107 ;  /* 0x00000018ff007819 */ /* 0x000fe2000001146b */
[----:B------:R-:W-:Y:S01]  /*7c60*/  IMAD R55, R95, R82, R55 ;  /* 0x000000525f377224 */ /* 0x000fe200078e0237 */
[----:B------:R-:W-:Y:S01]  /*7c70*/  SHF.R.S32.HI R3, RZ, 0x18, R106 ;  /* 0x00000018ff037819 */ /* 0x000fe2000001146a */
        /* <DEDUP_REMOVED lines=11> */
[----:B------:R-:W-:Y:S01]  /*7d30*/  SHF.R.S32.HI R3, RZ, 0x18, R103 ;  /* 0x00000018ff037819 */ /* 0x000fe20000011467 */
[----:B------:R-:W-:Y:S02]  /*7d40*/  IMAD R58, R78, R62, RZ ;  /* 0x0000003e4e3a7224 */ /* 0x000fe400078e02ff */
[----:B------:R-:W-:Y:S01]  /*7d50*/  IMAD R56, R5, R82, R56 ;  /* 0x0000005205387224 */ /* 0x000fe200078e0238 */
[----:B------:R-:W-:Y:S01]  /*7d60*/  MOV R5, R102 ;  /* 0x0000006600057202 */ /* 0x000fe20000000f00 */
[----:B------:R-:W-:Y:S01]  /*7d70*/  IMAD R57, R0, R82, R57 ;  /* 0x0000005200397224 */ /* 0x000fe200078e0239 */
[----:B------:R-:W-:Y:S01]  /*7d80*/  SHF.R.S32.HI R0, RZ, 0x18, R101 ;  /* 0x00000018ff007819 */ /* 0x000fe20000011465 */
[C---:B------:R-:W-:Y:S01]  /*7d90*/  IMAD R63, R78.reuse, R63, RZ ;  /* 0x0000003f4e3f7224 */ /* 0x040fe200078e02ff */
[----:B------:R-:W-:Y:S01]  /*7da0*/  I2IP.S8.S32.SAT R54, R59, R54, RZ ;  /* 0x000000363b367239 */ /* 0x000fe200000014ff */
[-C--:B------:R-:W-:Y:S01]  /*7db0*/  IMAD R58, R3, R82.reuse, R58 ;  /* 0x00000052033a7224 */ /* 0x080fe200078e023a */
[----:B------:R-:W-:Y:S01]  /*7dc0*/  SHF.R.S32.HI R3, RZ, 0x18, R100 ;  /* 0x00000018ff037819 */ /* 0x000fe20000011464 */
[----:B------:R-:W-:Y:S01]  /*7dd0*/  IMAD R63, R97, R82, R63 ;  /* 0x00000052613f7224 */ /* 0x000fe200078e023f */
[----:B------:R-:W-:Y:S01]  /*7de0*/  I2IP.S8.S32.SAT R49, R53, R52, R54 ;  /* 0x0000003435317239 */ /* 0x000fe20000001436 */
        /* <DEDUP_REMOVED lines=19> */
[----:B------:R-:W-:Y:S02]  /*7f20*/  UIADD3 UR8, UP0, UPT, UR52, 0x680, URZ ;  /* 0x0000068034087890 */ /* 0x000fe4000ff1e0ff */
[----:B------:R-:W-:Y:S02]  /*7f30*/  UIADD3 UR5, UPT, UPT, UR41, 0x40, URZ ;  /* 0x0000004029057890 */ /* 0x000fe4000fffe0ff */
[----:B------:R-:W-:Y:S02]  /*7f40*/  UIADD3 UR4, UPT, UPT, UR49, 0x6200, URZ ;  /* 0x0000620031047890 */ /* 0x000fe4000fffe0ff */
[----:B------:R-:W-:Y:S01]  /*7f50*/  UIADD3.X UR9, UPT, UPT, URZ, UR53, URZ, UP0, !UPT ;  /* 0x00000035ff097290 */ /* 0x000fe200087fe4ff */
[----:B------:R-:W-:Y:S01]  /*7f60*/  UMOV UR6, UR42 ;  /* 0x0000002a00067c82 */ /* 0x000fe20008000000 */
[----:B------:R-:W-:Y:S07]  /*7f70*/  UMOV UR7, UR36 ;  /* 0x0000002400077c82 */ /* 0x000fee0008000000 */
[----:B------:R2:W-:Y:S01]  /*7f80*/  UTMASTG.3D [UR4], [UR8] ;  /* 0x00000004080073b5 */ /* 0x0005e20008010000 */
[----:B------:R0:W-:Y:S01]  /*7f90*/  UTMACMDFLUSH ;  /* 0x00000000000079b7 */ /* 0x0001e20000000000 */
[----:B--2---:R-:W-:Y:S04]  /*7fa0*/  DEPBAR.LE SB0, 0x1 ;  /* 0x000080400000791a */ /* 0x004fe80000000000 */
.L_x_101:
[----:B------:R-:W-:Y:S05]  /*7fb0*/  BSYNC.RECONVERGENT B0 ;  /* 0x0000000000007941 */ /* 0x000fea0003800200 */
.L_x_100:
[----:B------:R-:W-:Y:S01]  /*7fc0*/  BAR.SYNC.DEFER_BLOCKING 0x1, 0x80 ;  /* 0x0042000000007b1d */ /* 0x000fe20000010000 */
[----:B------:R-:W-:Y:S01]  /*7fd0*/  ISETP.NE.AND P2, PT, R168, RZ, PT ;  /* 0x000000ffa800720c */ /* 0x000fe20003f45270 */
[----:B------:R-:W-:Y:S01]  /*7fe0*/  IMAD.IADD R20, R75, 0x1, R150 ;  /* 0x000000014b147824 */ /* 0x000fe200078e0296 */
[----:B------:R-:W-:Y:S01]  /*7ff0*/  ISETP.NE.AND P0, PT, R169, 0x2, PT ;  /* 0x00000002a900780c */ /* 0x000fe20003f05270 */
[----:B------:R-:W-:Y:S01]  /*8000*/  IMAD.IADD R21, R77, 0x1, R152 ;  /* 0x000000014d157824 */ /* 0x000fe200078e0298 */
[----:B------:R-:W-:Y:S02]  /*8010*/  ISETP.NE.AND P1, PT, R76, 0x4, PT ;  /* 0x000000044c00780c */ /* 0x000fe40003f25270 */
[----:B------:R-:W-:Y:S02]  /*8020*/  SEL R0, RZ, 0x1, P0 ;  /* 0x00000001ff007807 */ /* 0x000fe40000000000 */
[----:B------:R-:W-:Y:S02]  /*8030*/  SEL R3, RZ, 0x1, P1 ;  /* 0x00000001ff037807 */ /* 0x000fe40000800000 */
[----:B------:R-:W-:Y:S02]  /*8040*/  LOP3.LUT R161, R161, R0, RZ, 0x3c, !PT ;  /* 0x00000000a1a17212 */ /* 0x000fe400078e3cff */
[----:B------:R-:W-:Y:S02]  /*8050*/  LOP3.LUT R162, R162, R3, RZ, 0x3c, !PT ;  /* 0x00000003a2a27212 */ /* 0x000fe400078e3cff */
[----:B------:R-:W-:Y:S02]  /*8060*/  @P2 R2UR UR36, R158 ;  /* 0x000000009e2422ca */ /* 0x000fe400000e0000 */
[----:B------:R-:W-:Y:S02]  /*8070*/  SEL R169, R169, RZ, P0 ;  /* 0x000000ffa9a97207 */ /* 0x000fe40000000000 */
[----:B------:R-:W-:Y:S01]  /*8080*/  SEL R76, R76, RZ, P1 ;  /* 0x000000ff4c4c7207 */ /* 0x000fe20000800000 */
[----:B------:R-:W-:Y:S10]  /*8090*/  @P2 BRA `(.L_x_102) ;  /* 0xffffffc400842947 */ /* 0x000ff4000383ffff */
[----:B------:R-:W-:Y:S05]  /*80a0*/  EXIT ;  /* 0x000000000000794d */ /* 0x000fea0003800000 */
.L_x_19:
[----:B--2---:R2:W1:Y:S02]  /*80b0*/  SYNCS.PHASECHK.TRANS64.TRYWAIT P0, [R3+URZ+0xc0], R2 ;  /* 0x0000c002030075a7 */ /* 0x00446400080011ff */
[----:B-1----:R-:W-:Y:S05]  /*80c0*/  @!P0 NANOSLEEP.SYNCS 0x989680 ;  /* 0x009896800000895d */ /* 0x002fea0003900000 */
[----:B------:R-:W1:Y:S02]  /*80d0*/  @!P0 SYNCS.PHASECHK.TRANS64 P0, [R3+URZ+0xc0], R2 ;  /* 0x0000c002030085a7 */ /* 0x000e6400080010ff */
[----:B-1----:R-:W-:Y:S05]  /*80e0*/  @!P0 BRA `(.L_x_19) ;  /* 0xfffffffc00f08947 */ /* 0x002fea000383ffff */
[----:B------:R-:W-:Y:S05]  /*80f0*/  BRA `(.L_x_103) ;  /* 0xffffff94001c7947 */ /* 0x000fea000383ffff */
.L_x_22:
[----:B-1----:R-:W-:-:S07]  /*8100*/  MOV R2, UR33 ;  /* 0x0000002100027c02 */ /* 0x002fce0008000f00 */
.L_x_104:
[----:B-1----:R1:W2:Y:S02]  /*8110*/  SYNCS.PHASECHK.TRANS64.TRYWAIT P0, [R2+URZ+0x10], R5 ;  /* 0x00001005020075a7 */ /* 0x0022a400080011ff */
[----:B--2---:R-:W-:Y:S05]  /*8120*/  @!P0 NANOSLEEP.SYNCS 0x989680 ;  /* 0x009896800000895d */ /* 0x004fea0003900000 */
[----:B------:R-:W2:Y:S02]  /*8130*/  @!P0 SYNCS.PHASECHK.TRANS64 P0, [R2+URZ+0x10], R5 ;  /* 0x00001005020085a7 */ /* 0x000ea400080010ff */
[----:B--2---:R-:W-:Y:S05]  /*8140*/  @!P0 BRA `(.L_x_104) ;  /* 0xfffffffc00f08947 */ /* 0x004fea000383ffff */
[----:B------:R-:W-:Y:S05]  /*8150*/  BRA `(.L_x_21) ;  /* 0xffffff94006c7947 */ /* 0x000fea000383ffff */
.L_x_28:
[----:B-1----:R-:W-:-:S07]  /*8160*/  MOV R2, UR17 ;  /* 0x0000001100027c02 */ /* 0x002fce0008000f00 */
.L_x_105:
[----:B-1----:R1:W2:Y:S02]  /*8170*/  SYNCS.PHASECHK.TRANS64.TRYWAIT P0, [R2+URZ+0x10], R5 ;  /* 0x00001005020075a7 */ /* 0x0022a400080011ff */
[----:B--2---:R-:W-:Y:S05]  /*8180*/  @!P0 NANOSLEEP.SYNCS 0x989680 ;  /* 0x009896800000895d */ /* 0x004fea0003900000 */
[----:B------:R-:W2:Y:S02]  /*8190*/  @!P0 SYNCS.PHASECHK.TRANS64 P0, [R2+URZ+0x10], R5 ;  /* 0x00001005020085a7 */ /* 0x000ea400080010ff */
[----:B--2---:R-:W-:Y:S05]  /*81a0*/  @!P0 BRA `(.L_x_105) ;  /* 0xfffffffc00f08947 */ /* 0x004fea000383ffff */
[----:B------:R-:W-:Y:S05]  /*81b0*/  BRA `(.L_x_27) ;  /* 0xffffff9800107947 */ /* 0x000fea000383ffff */
.L_x_32:
[----:B-1----:R1:W2:Y:S02]  /*81c0*/  SYNCS.PHASECHK.TRANS64.TRYWAIT P0, [R2+URZ+0x50], R3 ;  /* 0x00005003020075a7 */ /* 0x0022a400080011ff */
[----:B--2---:R-:W-:Y:S05]  /*81d0*/  @!P0 NANOSLEEP.SYNCS 0x989680 ;  /* 0x009896800000895d */ /* 0x004fea0003900000 */
[----:B------:R-:W2:Y:S02]  /*81e0*/  @!P0 SYNCS.PHASECHK.TRANS64 P0, [R2+URZ+0x50], R3 ;  /* 0x00005003020085a7 */ /* 0x000ea400080010ff */
[----:B--2---:R-:W-:Y:S05]  /*81f0*/  @!P0 BRA `(.L_x_32) ;  /* 0xfffffffc00f08947 */ /* 0x004fea000383ffff */
[----:B------:R-:W-:Y:S05]  /*8200*/  BRA `(.L_x_106) ;  /* 0xffffff98009c7947 */ /* 0x000fea000383ffff */
.L_x_36:
[----:B----4-:R-:W-:-:S07]  /*8210*/  MOV R0, UR4 ;  /* 0x0000000400007c02 */ /* 0x010fce0008000f00 */
.L_x_107:
[----:B-1----:R1:W2:Y:S02]  /*8220*/  SYNCS.PHASECHK.TRANS64.TRYWAIT P0, [R0+URZ], R3 ;  /* 0x00000003000075a7 */ /* 0x0022a400080011ff */
[----:B--2---:R-:W-:Y:S05]  /*8230*/  @!P0 NANOSLEEP.SYNCS 0x989680 ;  /* 0x009896800000895d */ /* 0x004fea0003900000 */
[----:B------:R-:W2:Y:S02]  /*8240*/  @!P0 SYNCS.PHASECHK.TRANS64 P0, [R0+URZ], R3 ;  /* 0x00000003000085a7 */ /* 0x000ea400080010ff */
[----:B--2---:R-:W-:Y:S05]  /*8250*/  @!P0 BRA `(.L_x_107) ;  /* 0xfffffffc00f08947 */ /* 0x004fea000383ffff */
[----:B------:R-:W-:Y:S05]  /*8260*/  BRA `(.L_x_108) ;  /* 0xffffffa0000c7947 */ /* 0x000fea000383ffff */
.L_x_39:
[----:B-1----:R1:W2:Y:S02]  /*8270*/  SYNCS.PHASECHK.TRANS64.TRYWAIT P0, [R0+URZ+0xb0], R5 ;  /* 0x0000b005000075a7 */ /* 0x0022a400080011ff */
[----:B--2---:R-:W-:Y:S05]  /*8280*/  @!P0 NANOSLEEP.SYNCS 0x989680 ;  /* 0x009896800000895d */ /* 0x004fea0003900000 */
[----:B------:R-:W2:Y:S02]  /*8290*/  @!P0 SYNCS.PHASECHK.TRANS64 P0, [R0+URZ+0xb0], R5 ;  /* 0x0000b005000085a7 */ /* 0x000ea400080010ff */
[----:B--2---:R-:W-:Y:S05]  /*82a0*/  @!P0 BRA `(.L_x_39) ;  /* 0xfffffffc00f08947 */ /* 0x004fea000383ffff */
[----:B------:R-:W-:Y:S05]  /*82b0*/  BRA `(.L_x_109) ;  /* 0xffffffa000687947 */ /* 0x000fea000383ffff */
.L_x_40:
[----:B------:R-:W-:-:S07]  /*82c0*/  MOV R0, UR5 ;  /* 0x0000000500007c02 */ /* 0x000fce0008000f00 */
.L_x_110:
[----:B-1----:R1:W2:Y:S02]  /*82d0*/  SYNCS.PHASECHK.TRANS64.TRYWAIT P0, [R0+URZ+0x60], R5 ;  /* 0x00006005000075a7 */ /* 0x0022a400080011ff */
[----:B--2---:R-:W-:Y:S05]  /*82e0*/  @!P0 NANOSLEEP.SYNCS 0x989680 ;  /* 0x009896800000895d */ /* 0x004fea0003900000 */
[----:B------:R-:W2:Y:S02]  /*82f0*/  @!P0 SYNCS.PHASECHK.TRANS64 P0, [R0+URZ+0x60], R5 ;  /* 0x00006005000085a7 */ /* 0x000ea400080010ff */
[----:B--2---:R-:W-:Y:S05]  /*8300*/  @!P0 BRA `(.L_x_110) ;  /* 0xfffffffc00f08947 */ /* 0x004fea000383ffff */
[----:B------:R-:W-:Y:S05]  /*8310*/  BRA `(.L_x_111) ;  /* 0xffffffa000787947 */ /* 0x000fea000383ffff */
.L_x_41:
[----:B-1----:R1:W2:Y:S02]  /*8320*/  SYNCS.PHASECHK.TRANS64.TRYWAIT P1, [R0+URZ+0x50], R5 ;  /* 0x00005005000075a7 */ /* 0x0022a400080211ff */
[----:B--2---:R-:W-:Y:S05]  /*8330*/  @!P1 NANOSLEEP.SYNCS 0x989680 ;  /* 0x009896800000995d */ /* 0x004fea0003900000 */
[----:B------:R-:W2:Y:S02]  /*8340*/  @!P1 SYNCS.PHASECHK.TRANS64 P1, [R0+URZ+0x50], R5 ;  /* 0x00005005000095a7 */ /* 0x000ea400080210ff */
[----:B--2---:R-:W-:Y:S05]  /*8350*/  @!P1 BRA `(.L_x_41) ;  /* 0xfffffffc00f09947 */ /* 0x004fea000383ffff */
[----:B------:R-:W-:Y:S05]  /*8360*/  BRA `(.L_x_112) ;  /* 0xffffffa000a87947 */ /* 0x000fea000383ffff */
.L_x_44:
[----:B------:R-:W-:-:S07]  /*8370*/  MOV R0, UR5 ;  /* 0x0000000500007c02 */ /* 0x000fce0008000f00 */
.L_x_113:
[----:B-1----:R1:W2:Y:S02]  /*8380*/  SYNCS.PHASECHK.TRANS64.TRYWAIT P0, [R0+URZ+0x60], R3 ;  /* 0x00006003000075a7 */ /* 0x0022a400080011ff */
[----:B--2---:R-:W-:Y:S05]  /*8390*/  @!P0 NANOSLEEP.SYNCS 0x989680 ;  /* 0x009896800000895d */ /* 0x004fea0003900000 */
[----:B------:R-:W2:Y:S02]  /*83a0*/  @!P0 SYNCS.PHASECHK.TRANS64 P0, [R0+URZ+0x60], R3 ;  /* 0x00006003000085a7 */ /* 0x000ea400080010ff */
[----:B--2---:R-:W-:Y:S05]  /*83b0*/  @!P0 BRA `(.L_x_113) ;  /* 0xfffffffc00f08947 */ /* 0x004fea000383ffff */
[----:B------:R-:W-:Y:S05]  /*83c0*/  BRA `(.L_x_43) ;  /* 0xffffffa000fc7947 */ /* 0x000fea000383ffff */
.L_x_51:
[----:B-1----:R1:W2:Y:S02]  /*83d0*/  SYNCS.PHASECHK.TRANS64.TRYWAIT P1, [R0+URZ+0x50], R5 ;  /* 0x00005005000075a7 */ /* 0x0022a400080211ff */
[----:B--2---:R-:W-:Y:S05]  /*83e0*/  @!P1 NANOSLEEP.SYNCS 0x989680 ;  /* 0x009896800000995d */ /* 0x004fea0003900000 */
[----:B------:R-:W2:Y:S02]  /*83f0*/  @!P1 SYNCS.PHASECHK.TRANS64 P1, [R0+URZ+0x50], R5 ;  /* 0x00005005000095a7 */ /* 0x000ea400080210ff */
[----:B--2---:R-:W-:Y:S05]  /*8400*/  @!P1 BRA `(.L_x_51) ;  /* 0xfffffffc00f09947 */ /* 0x004fea000383ffff */
[----:B------:R-:W-:Y:S05]  /*8410*/  BRA `(.L_x_114) ;  /* 0xffffffa8005c7947 */ /* 0x000fea000383ffff */
.L_x_52:
[----:B------:R-:W-:-:S07]  /*8420*/  MOV R3, UR8 ;  /* 0x0000000800037c02 */ /* 0x000fce0008000f00 */
.L_x_115:
[----:B-1----:R1:W2:Y:S02]  /*8430*/  SYNCS.PHASECHK.TRANS64.TRYWAIT P0, [R3+URZ+0x90], R0 ;  /* 0x00009000030075a7 */ /* 0x0022a400080011ff */
[----:B--2---:R-:W-:Y:S05]  /*8440*/  @!P0 NANOSLEEP.SYNCS 0x989680 ;  /* 0x009896800000895d */ /* 0x004fea0003900000 */
[----:B------:R-:W2:Y:S02]  /*8450*/  @!P0 SYNCS.PHASECHK.TRANS64 P0, [R3+URZ+0x90], R0 ;  /* 0x00009000030085a7 */ /* 0x000ea400080010ff */
[----:B--2---:R-:W-:Y:S05]  /*8460*/  @!P0 BRA `(.L_x_115) ;  /* 0xfffffffc00f08947 */ /* 0x004fea000383ffff */
[----:B------:R-:W-:Y:S05]  /*8470*/  BRA `(.L_x_116) ;  /* 0xffffffa800947947 */ /* 0x000fea000383ffff */
.L_x_55:
[----:B------:R-:W-:Y:S07]  /*8480*/  MOV R0, UR7 ;  /* 0x0000000700007c02 */ /* 0x000fee0008000f00 */
.L_x_117:
[----:B-1----:R1:W2:Y:S02]  /*8490*/  SYNCS.PHASECHK.TRANS64.TRYWAIT P0, [R0+URZ], R3 ;  /* 0x00000003000075a7 */ /* 0x0022a400080011ff */
[----:B--2---:R-:W-:Y:S05]  /*84a0*/  @!P0 NANOSLEEP.SYNCS 0x989680 ;  /* 0x009896800000895d */ /* 0x004fea0003900000 */
[----:B------:R-:W2:Y:S02]  /*84b0*/  @!P0 SYNCS.PHASECHK.TRANS64 P0, [R0+URZ], R3 ;  /* 0x00000003000085a7 */ /* 0x000ea400080010ff */
[----:B--2---:R-:W-:Y:S05]  /*84c0*/  @!P0 BRA `(.L_x_117) ;  /* 0xfffffffc00f08947 */ /* 0x004fea000383ffff */
[----:B------:R-:W-:Y:S05]  /*84d0*/  BRA `(.L_x_54) ;  /* 0xffffffa800b07947 */ /* 0x000fea000383ffff */
.L_x_58:
[----:B------:R-:W-:-:S07]  /*84e0*/  MOV R0, UR5 ;  /* 0x0000000500007c02 */ /* 0x000fce0008000f00 */
.L_x_118:
[----:B--2---:R2:W3:Y:S02]  /*84f0*/  SYNCS.PHASECHK.TRANS64.TRYWAIT P0, [R0+URZ], R3 ;  /* 0x00000003000075a7 */ /* 0x0044e400080011ff */
[----:B---3--:R-:W-:Y:S05]  /*8500*/  @!P0 NANOSLEEP.SYNCS 0x989680 ;  /* 0x009896800000895d */ /* 0x008fea0003900000 */
[----:B------:R-:W3:Y:S02]  /*8510*/  @!P0 SYNCS.PHASECHK.TRANS64 P0, [R0+URZ], R3 ;  /* 0x00000003000085a7 */ /* 0x000ee400080010ff */
[----:B---3--:R-:W-:Y:S05]  /*8520*/  @!P0 BRA `(.L_x_118) ;  /* 0xfffffffc00f08947 */ /* 0x008fea000383ffff */
[----:B------:R-:W-:Y:S05]  /*8530*/  BRA `(.L_x_119) ;  /* 0xffffffac00647947 */ /* 0x000fea000383ffff */
.L_x_59:
[----:B------:R-:W-:-:S07]  /*8540*/  MOV R0, UR5 ;  /* 0x0000000500007c02 */ /* 0x000fce0008000f00 */
.L_x_120:
[----:B-1----:R1:W2:Y:S02]  /*8550*/  SYNCS.PHASECHK.TRANS64.TRYWAIT P0, [R0+URZ], R3 ;  /* 0x00000003000075a7 */ /* 0x0022a400080011ff */
[----:B--2---:R-:W-:Y:S05]  /*8560*/  @!P0 NANOSLEEP.SYNCS 0x989680 ;  /* 0x009896800000895d */ /* 0x004fea0003900000 */
[----:B------:R-:W2:Y:S02]  /*8570*/  @!P0 SYNCS.PHASECHK.TRANS64 P0, [R0+URZ], R3 ;  /* 0x00000003000085a7 */ /* 0x000ea400080010ff */
[----:B--2---:R-:W-:Y:S05]  /*8580*/  @!P0 BRA `(.L_x_120) ;  /* 0xfffffffc00f08947 */ /* 0x004fea000383ffff */
[----:B------:R-:W-:Y:S05]  /*8590*/  BRA `(.L_x_121) ;  /* 0xffffffac00707947 */ /* 0x000fea000383ffff */
.L_x_60:
[----:B------:R-:W-:-:S07]  /*85a0*/  MOV R0, UR5 ;  /* 0x0000000500007c02 */ /* 0x000fce0008000f00 */
.L_x_122:
[----:B-1----:R1:W2:Y:S02]  /*85b0*/  SYNCS.PHASECHK.TRANS64.TRYWAIT P0, [R0+URZ], R3 ;  /* 0x00000003000075a7 */ /* 0x0022a400080011ff */
[----:B--2---:R-:W-:Y:S05]  /*85c0*/  @!P0 NANOSLEEP.SYNCS 0x989680 ;  /* 0x009896800000895d */ /* 0x004fea0003900000 */
[----:B------:R-:W2:Y:S02]  /*85d0*/  @!P0 SYNCS.PHASECHK.TRANS64 P0, [R0+URZ], R3 ;  /* 0x00000003000085a7 */ /* 0x000ea400080010ff */
[----:B--2---:R-:W-:Y:S05]  /*85e0*/  @!P0 BRA `(.L_x_122) ;  /* 0xfffffffc00f08947 */ /* 0x004fea000383ffff */
[----:B------:R-:W-:Y:S05]  /*85f0*/  BRA `(.L_x_123) ;  /* 0xffffffac007c7947 */ /* 0x000fea000383ffff */
.L_x_61:
[----:B------:R-:W-:-:S07]  /*8600*/  MOV R0, UR7 ;  /* 0x0000000700007c02 */ /* 0x000fce0008000f00 */
.L_x_124:
[----:B-1----:R1:W2:Y:S02]  /*8610*/  SYNCS.PHASECHK.TRANS64.TRYWAIT P0, [R0+URZ], R3 ;  /* 0x00000003000075a7 */ /* 0x0022a400080011ff */
[----:B--2---:R-:W-:Y:S05]  /*8620*/  @!P0 NANOSLEEP.SYNCS 0x989680 ;  /* 0x009896800000895d */ /* 0x004fea0003900000 */
[----:B------:R-:W2:Y:S02]  /*8630*/  @!P0 SYNCS.PHASECHK.TRANS64 P0, [R0+URZ], R3 ;  /* 0x00000003000085a7 */ /* 0x000ea400080010ff */
[----:B--2---:R-:W-:Y:S05]  /*8640*/  @!P0 BRA `(.L_x_124) ;  /* 0xfffffffc00f08947 */ /* 0x004fea000383ffff */
[----:B------:R-:W-:Y:S05]  /*8650*/  BRA `(.L_x_125) ;  /* 0xffffffac00887947 */ /* 0x000fea000383ffff */
.L_x_66:
[----:B--2---:R2:W3:Y:S02]  /*8660*/  SYNCS.PHASECHK.TRANS64.TRYWAIT P0, [R0+URZ+0x50], R3 ;  /* 0x00005003000075a7 */ /* 0x0044e400080011ff */
[----:B---3--:R-:W-:Y:S05]  /*8670*/  @!P0 NANOSLEEP.SYNCS 0x989680 ;  /* 0x009896800000895d */ /* 0x008fea0003900000 */
[----:B------:R-:W3:Y:S02]  /*8680*/  @!P0 SYNCS.PHASECHK.TRANS64 P0, [R0+URZ+0x50], R3 ;  /* 0x00005003000085a7 */ /* 0x000ee400080010ff */
[----:B---3--:R-:W-:Y:S05]  /*8690*/  @!P0 BRA `(.L_x_66) ;  /* 0xfffffffc00f08947 */ /* 0x008fea000383ffff */
[----:B------:R-:W-:Y:S05]  /*86a0*/  BRA `(.L_x_126) ;  /* 0xffffffb0008c7947 */ /* 0x000fea000383ffff */
.L_x_69:
[----:B------:R-:W-:Y:S07]  /*86b0*/  MOV R0, UR7 ;  /* 0x0000000700007c02 */ /* 0x000fee0008000f00 */
.L_x_127:
[----:B--2---:R2:W3:Y:S02]  /*86c0*/  SYNCS.PHASECHK.TRANS64.TRYWAIT P0, [R0+URZ+0x48], R3 ;  /* 0x00004803000075a7 */ /* 0x0044e400080011ff */
[----:B---3--:R-:W-:Y:S05]  /*86d0*/  @!P0 NANOSLEEP.SYNCS 0x989680 ;  /* 0x009896800000895d */ /* 0x008fea0003900000 */
[----:B------:R-:W3:Y:S02]  /*86e0*/  @!P0 SYNCS.PHASECHK.TRANS64 P0, [R0+URZ+0x48], R3 ;  /* 0x00004803000085a7 */ /* 0x000ee400080010ff */
[----:B---3--:R-:W-:Y:S05]  /*86f0*/  @!P0 BRA `(.L_x_127) ;  /* 0xfffffffc00f08947 */ /* 0x008fea000383ffff */
[----:B------:R-:W-:Y:S05]  /*8700*/  BRA `(.L_x_68) ;  /* 0xffffffb4006c7947 */ /* 0x000fea000383ffff */
.L_x_72:
[----:B--2---:R-:W-:Y:S07]  /*8710*/  MOV R3, UR7 ;  /* 0x0000000700037c02 */ /* 0x004fee0008000f00 */
.L_x_128:
[----:B-1----:R1:W2:Y:S02]  /*8720*/  SYNCS.PHASECHK.TRANS64.TRYWAIT P0, [R3+URZ+0x30], R12 ;  /* 0x0000300c030075a7 */ /* 0x0022a400080011ff */
[----:B--2---:R-:W-:Y:S05]  /*8730*/  @!P0 NANOSLEEP.SYNCS 0x989680 ;  /* 0x009896800000895d */ /* 0x004fea0003900000 */
[----:B------:R-:W2:Y:S02]  /*8740*/  @!P0 SYNCS.PHASECHK.TRANS64 P0, [R3+URZ+0x30], R12 ;  /* 0x0000300c030085a7 */ /* 0x000ea400080010ff */
[----:B--2---:R-:W-:Y:S05]  /*8750*/  @!P0 BRA `(.L_x_128) ;  /* 0xfffffffc00f08947 */ /* 0x004fea000383ffff */
[----:B------:R-:W-:Y:S05]  /*8760*/  BRA `(.L_x_129) ;  /* 0xffffffb400e47947 */ /* 0x000fea000383ffff */
.L_x_73:
[----:B------:R-:W-:Y:S07]  /*8770*/  MOV R3, UR7 ;  /* 0x0000000700037c02 */ /* 0x000fee0008000f00 */
.L_x_130:
[----:B-1----:R1:W2:Y:S02]  /*8780*/  SYNCS.PHASECHK.TRANS64.TRYWAIT P0, [R3+URZ+0x38], R12 ;  /* 0x0000380c030075a7 */ /* 0x0022a400080011ff */
[----:B--2---:R-:W-:Y:S05]  /*8790*/  @!P0 NANOSLEEP.SYNCS 0x989680 ;  /* 0x009896800000895d */ /* 0x004fea0003900000 */
[----:B------:R-:W2:Y:S02]  /*87a0*/  @!P0 SYNCS.PHASECHK.TRANS64 P0, [R3+URZ+0x38], R12 ;  /* 0x0000380c030085a7 */ /* 0x000ea400080010ff */
[----:B--2---:R-:W-:Y:S05]  /*87b0*/  @!P0 BRA `(.L_x_130) ;  /* 0xfffffffc00f08947 */ /* 0x004fea000383ffff */
[----:B------:R-:W-:Y:S05]  /*87c0*/  BRA `(.L_x_131) ;  /* 0xffffffb800647947 */ /* 0x000fea000383ffff */
.L_x_75:
[----:B------:R-:W-:-:S07]  /*87d0*/  MOV R0, UR7 ;  /* 0x0000000700007c02 */ /* 0x000fce0008000f00 */
.L_x_132:
[----:B-1----:R1:W3:Y:S02]  /*87e0*/  SYNCS.PHASECHK.TRANS64.TRYWAIT P0, [R0+URZ+0x30], R3 ;  /* 0x00003003000075a7 */ /* 0x0022e400080011ff */
[----:B---3--:R-:W-:Y:S05]  /*87f0*/  @!P0 NANOSLEEP.SYNCS 0x989680 ;  /* 0x009896800000895d */ /* 0x008fea0003900000 */
[----:B------:R-:W3:Y:S02]  /*8800*/  @!P0 SYNCS.PHASECHK.TRANS64 P0, [R0+URZ+0x30], R3 ;  /* 0x00003003000085a7 */ /* 0x000ee400080010ff */
[----:B---3--:R-:W-:Y:S05]  /*8810*/  @!P0 BRA `(.L_x_132) ;  /* 0xfffffffc00f08947 */ /* 0x008fea000383ffff */
[----:B------:R-:W-:Y:S05]  /*8820*/  BRA `(.L_x_133) ;  /* 0xffffffb800d47947 */ /* 0x000fea000383ffff */
.L_x_77:
[----:B--2---:R2:W4:Y:S02]  /*8830*/  SYNCS.PHASECHK.TRANS64.TRYWAIT P0, [R0+URZ+0x50], R3 ;  /* 0x00005003000075a7 */ /* 0x00452400080011ff */
[----:B----4-:R-:W-:Y:S05]  /*8840*/  @!P0 NANOSLEEP.SYNCS 0x989680 ;  /* 0x009896800000895d */ /* 0x010fea0003900000 */
[----:B------:R-:W4:Y:S02]  /*8850*/  @!P0 SYNCS.PHASECHK.TRANS64 P0, [R0+URZ+0x50], R3 ;  /* 0x00005003000085a7 */ /* 0x000f2400080010ff */
[----:B----4-:R-:W-:Y:S05]  /*8860*/  @!P0 BRA `(.L_x_77) ;  /* 0xfffffffc00f08947 */ /* 0x010fea000383ffff */
[----:B------:R-:W-:Y:S05]  /*8870*/  BRA `(.L_x_134) ;  /* 0xffffffbc00a07947 */ /* 0x000fea000383ffff */
.L_x_88:
[----:B-1----:R1:W3:Y:S02]  /*8880*/  SYNCS.PHASECHK.TRANS64.TRYWAIT P1, [R3+URZ+0x20], R0 ;  /* 0x00002000030075a7 */ /* 0x0022e400080211ff */
[----:B---3--:R-:W-:Y:S05]  /*8890*/  @!P1 NANOSLEEP.SYNCS 0x989680 ;  /* 0x009896800000995d */ /* 0x008fea0003900000 */
[----:B------:R-:W3:Y:S02]  /*88a0*/  @!P1 SYNCS.PHASECHK.TRANS64 P1, [R3+URZ+0x20], R0 ;  /* 0x00002000030095a7 */ /* 0x000ee400080210ff */
[----:B---3--:R-:W-:Y:S05]  /*88b0*/  @!P1 BRA `(.L_x_88) ;  /* 0xfffffffc00f09947 */ /* 0x008fea000383ffff */
[----:B------:R-:W-:Y:S05]  /*88c0*/  BRA `(.L_x_87) ;  /* 0xffffffc800c87947 */ /* 0x000fea000383ffff */
.L_x_90:
[----:B---3--:R3:W4:Y:S02]  /*88d0*/  SYNCS.PHASECHK.TRANS64.TRYWAIT P0, [R116+URZ+0x70], R5 ;  /* 0x00007005740075a7 */ /* 0x00872400080011ff */
[----:B----4-:R-:W-:Y:S05]  /*88e0*/  @!P0 NANOSLEEP.SYNCS 0x989680 ;  /* 0x009896800000895d */ /* 0x010fea0003900000 */
[----:B------:R-:W4:Y:S02]  /*88f0*/  @!P0 SYNCS.PHASECHK.TRANS64 P0, [R116+URZ+0x70], R5 ;  /* 0x00007005740085a7 */ /* 0x000f2400080010ff */
[----:B----4-:R-:W-:Y:S05]  /*8900*/  @!P0 BRA `(.L_x_90) ;  /* 0xfffffffc00f08947 */ /* 0x010fea000383ffff */
[----:B------:R-:W-:Y:S05]  /*8910*/  BRA `(.L_x_89) ;  /* 0xffffffcc00247947 */ /* 0x000fea000383ffff */
.L_x_98:
[----:B--2---:R2:W3:Y:S02]  /*8920*/  SYNCS.PHASECHK.TRANS64.TRYWAIT P0, [R125+URZ+0x20], R0 ;  /* 0x000020007d0075a7 */ /* 0x0044e400080011ff */
[----:B---3--:R-:W-:Y:S05]  /*8930*/  @!P0 NANOSLEEP.SYNCS 0x989680 ;  /* 0x009896800000895d */ /* 0x008fea0003900000 */
[----:B------:R-:W3:Y:S02]  /*8940*/  @!P0 SYNCS.PHASECHK.TRANS64 P0, [R125+URZ+0x20], R0 ;  /* 0x000020007d0085a7 */ /* 0x000ee400080010ff */
[----:B---3--:R-:W-:Y:S05]  /*8950*/  @!P0 BRA `(.L_x_98) ;  /* 0xfffffffc00f08947 */ /* 0x008fea000383ffff */
[----:B------:R-:W-:Y:S05]  /*8960*/  BRA `(.L_x_97) ;  /* 0xffffffe000287947 */ /* 0x000fea000383ffff */
        .weak           $__internal_0_$__cuda_sm10x_tcgen05_guardrail_trap_col_being_dealloced_not_returned_by_alloc
        .type           $__internal_0_$__cuda_sm10x_tcgen05_guardrail_trap_col_being_dealloced_not_returned_by_alloc,@function
        .size           $__internal_0_$__cuda_sm10x_tcgen05_guardrail_trap_col_being_dealloced_not_returned_by_alloc,($__internal_1_$__cuda_sm10x_tcgen05_guardrail_trap_phase_invalid_during_alloc - $__internal_0_$__cuda_sm10x_tcgen05_guardrail_trap_col_being_dealloced_not_returned_by_alloc)
$__internal_0_$__cuda_sm10x_tcgen05_guardrail_trap_col_being_dealloced_not_returned_by_alloc:
[----:B------:R-:W-:Y:S05]  /*8970*/  BPT.TRAP 0x1 ;  /* 0x000000040000795c */ /* 0x000fea0000300000 */
[----:B------:R-:W-:-:S04]  /*8980*/  HFMA2 R3, -RZ, RZ, 0, 0 ;  /* 0x00000000ff037431 */ /* 0x000fc800000001ff */
[----:B------:R-:W-:Y:S05]  /*8990*/  RET.REL.NODEC R2 `(_ZN7cutlass13device_kernelINS_4gemm6kernel13GemmUniversalIN4cute5tupleIJiiiiEEENS1_10collective13CollectiveMmaINS1_35MainloopSm100TmaUmmaWarpSpecializedILi2ELi2ELi4ENS5_IJNS4_1CILi1EEESB_SB_EEEEENS5_IJNSA_ILi128EEESE_NSA_ILi64EEEEEEaNS5_IJlSB_lEEEaSH_NS4_8TiledMMAINS4_8MMA_AtomIJNS4_15SM100_MMA_S8_SSIaaiLi128ELi128ELNS4_4UMMA5MajorE0ELSM_0ELNSL_8SaturateE0EEEEEENS4_6LayoutISC_NS5_IJNSA_ILi0EEESR_SR_EEEEENS5_IJNS4_10UnderscoreESU_SU_EEEEENS4_13SM90_TMA_LOADENS4_14ComposedLayoutINS4_7SwizzleILi2ELi4ELi3EEENS4_18smem_ptr_flag_bitsILi8EEENSQ_INS5_IJNSA_ILi8EEESF_EEENS5_IJSF_SB_EEEEEEEvNS4_8identityESX_S17_vS18_EENS_8epilogue10collective18CollectiveEpilogueINS1A_23Sm100TmaWarpSpecializedILi2ELi2ELi64ELb0ELb0EEEJSG_NS5_IJNSQ_ISE_SB_EENSQ_ISF_SB_EEEEEaSH_aSH_NS1A_6fusion15FusionCallbacksIS1E_NS1I_17LinearCombinationIaiaiLNS_15FloatRoundStyleE2EEESG_S1H_JEEENS4_5SM1004TMEM4LOAD26SM100_TMEM_LOAD_32dp32b64xESX_S17_NS4_39AutoVectorizingCopyWithAssumedAlignmentILi128EEENS4_14SM90_TMA_STOREES17_S1T_S1T_EEEvvEEEEvNT_6ParamsE) ;  /* 0xffffff7402987950 */ /* 0x000fea0003c3ffff */
        .weak           $__internal_1_$__cuda_sm10x_tcgen05_guardrail_trap_phase_invalid_during_alloc
        .type           $__internal_1_$__cuda_sm10x_tcgen05_guardrail_trap_phase_invalid_during_alloc,@function
        .size           $__internal_1_$__cuda_sm10x_tcgen05_guardrail_trap_phase_invalid_during_alloc,($__internal_2_$__cuda_sm10x_tcgen05_guardrail_trap_unallocated_columns_being_dealloced - $__internal_1_$__cuda_sm10x_tcgen05_guardrail_trap_phase_invalid_during_alloc)
$__internal_1_$__cuda_sm10x_tcgen05_guardrail_trap_phase_invalid_during_alloc:
[----:B------:R-:W-:Y:S05]  /*89a0*/  BPT.TRAP 0x1 ;  /* 0x000000040000795c */ /* 0x000fea0000300000 */
[----:B------:R-:W-:-:S04]  /*89b0*/  MOV R3, 0x0 ;  /* 0x0000000000037802 */ /* 0x000fc80000000f00 */
[----:B------:R-:W-:Y:S05]  /*89c0*/  RET.REL.NODEC R2 `(_ZN7cutlass13device_kernelINS_4gemm6kernel13GemmUniversalIN4cute5tupleIJiiiiEEENS1_10collective13CollectiveMmaINS1_35MainloopSm100TmaUmmaWarpSpecializedILi2ELi2ELi4ENS5_IJNS4_1CILi1EEESB_SB_EEEEENS5_IJNSA_ILi128EEESE_NSA_ILi64EEEEEEaNS5_IJlSB_lEEEaSH_NS4_8TiledMMAINS4_8MMA_AtomIJNS4_15SM100_MMA_S8_SSIaaiLi128ELi128ELNS4_4UMMA5MajorE0ELSM_0ELNSL_8SaturateE0EEEEEENS4_6LayoutISC_NS5_IJNSA_ILi0EEESR_SR_EEEEENS5_IJNS4_10UnderscoreESU_SU_EEEEENS4_13SM90_TMA_LOADENS4_14ComposedLayoutINS4_7SwizzleILi2ELi4ELi3EEENS4_18smem_ptr_flag_bitsILi8EEENSQ_INS5_IJNSA_ILi8EEESF_EEENS5_IJSF_SB_EEEEEEEvNS4_8identityESX_S17_vS18_EENS_8epilogue10collective18CollectiveEpilogueINS1A_23Sm100TmaWarpSpecializedILi2ELi2ELi64ELb0ELb0EEEJSG_NS5_IJNSQ_ISE_SB_EENSQ_ISF_SB_EEEEEaSH_aSH_NS1A_6fusion15FusionCallbacksIS1E_NS1I_17LinearCombinationIaiaiLNS_15FloatRoundStyleE2EEESG_S1H_JEEENS4_5SM1004TMEM4LOAD26SM100_TMEM_LOAD_32dp32b64xESX_S17_NS4_39AutoVectorizingCopyWithAssumedAlignmentILi128EEENS4_14SM90_TMA_STOREES17_S1T_S1T_EEEvvEEEEvNT_6ParamsE) ;  /* 0xffffff74028c7950 */ /* 0x000fea0003c3ffff */
        .weak           $__internal_2_$__cuda_sm10x_tcgen05_guardrail_trap_unallocated_columns_being_dealloced
        .type           $__internal_2_$__cuda_sm10x_tcgen05_guardrail_trap_unallocated_columns_being_dealloced,@function
        .size           $__internal_2_$__cuda_sm10x_tcgen05_guardrail_trap_unallocated_columns_being_dealloced,(.L_x_136 - $__internal_2_$__cuda_sm10x_tcgen05_guardrail_trap_unallocated_columns_being_dealloced)
$__internal_2_$__cuda_sm10x_tcgen05_guardrail_trap_unallocated_columns_being_dealloced:
[----:B------:R-:W-:Y:S05]  /*89d0*/  BPT.TRAP 0x1 ;  /* 0x000000040000795c */ /* 0x000fea0000300000 */
[----:B------:R-:W-:-:S04]  /*89e0*/  HFMA2 R3, -RZ, RZ, 0, 0 ;  /* 0x00000000ff037431 */ /* 0x000fc800000001ff */
[----:B------:R-:W-:Y:S05]  /*89f0*/  RET.REL.NODEC R2 `(_ZN7cutlass13device_kernelINS_4gemm6kernel13GemmUniversalIN4cute5tupleIJiiiiEEENS1_10collective13CollectiveMmaINS1_35MainloopSm100TmaUmmaWarpSpecializedILi2ELi2ELi4ENS5_IJNS4_1CILi1EEESB_SB_EEEEENS5_IJNSA_ILi128EEESE_NSA_ILi64EEEEEEaNS5_IJlSB_lEEEaSH_NS4_8TiledMMAINS4_8MMA_AtomIJNS4_15SM100_MMA_S8_SSIaaiLi128ELi128ELNS4_4UMMA5MajorE0ELSM_0ELNSL_8SaturateE0EEEEEENS4_6LayoutISC_NS5_IJNSA_ILi0EEESR_SR_EEEEENS5_IJNS4_10UnderscoreESU_SU_EEEEENS4_13SM90_TMA_LOADENS4_14ComposedLayoutINS4_7SwizzleILi2ELi4ELi3EEENS4_18smem_ptr_flag_bitsILi8EEENSQ_INS5_IJNSA_ILi8EEESF_EEENS5_IJSF_SB_EEEEEEEvNS4_8identityESX_S17_vS18_EENS_8epilogue10collective18CollectiveEpilogueINS1A_23Sm100TmaWarpSpecializedILi2ELi2ELi64ELb0ELb0EEEJSG_NS5_IJNSQ_ISE_SB_EENSQ_ISF_SB_EEEEEaSH_aSH_NS1A_6fusion15FusionCallbacksIS1E_NS1I_17LinearCombinationIaiaiLNS_15FloatRoundStyleE2EEESG_S1H_JEEENS4_5SM1004TMEM4LOAD26SM100_TMEM_LOAD_32dp32b64xESX_S17_NS4_39AutoVectorizingCopyWithAssumedAlignmentILi128EEENS4_14SM90_TMA_STOREES17_S1T_S1T_EEEvvEEEEvNT_6ParamsE) ;  /* 0xffffff7402807950 */ /* 0x000fea0003c3ffff */
.L_x_135:
[----:B------:R-:W-:-:S00]  /*8a00*/  BRA `(.L_x_135) ;  /* 0xfffffffc00fc7947 */ /* 0x000fc0000383ffff */
[----:B------:R-:W-:-:S00]  /*8a10*/  NOP ;  /* 0x0000000000007918 */ /* 0x000fc00000000000 */
        /* <DEDUP_REMOVED lines=14> */
.L_x_136:


//--------------------- .nv.global.init           --------------------------
	.section	.nv.global.init,"aw",@progbits
.nv.global.init:
	.type		$str$27,@object
	.size		$str$27,($str$28 - $str$27)
$str$27:
        /*0000*/ 	.byte	0x28, 0x61, 0x64, 0x64, 0x72, 0x65, 0x73, 0x73, 0x20, 0x26, 0x20, 0x6d, 0x61, 0x73, 0x6b, 0x29
        /*0010*/ 	.byte	0x20, 0x3d, 0x3d, 0x20, 0x30, 0x00
	.type		$str$28,@object
	.size		$str$28,($str$26 - $str$28)
$str$28:
        /*0016*/ 	.byte	0x2f, 0x74, 0x6d, 0x70, 0x2f, 0x63, 0x75, 0x74, 0x6c, 0x61, 0x73, 0x73, 0x5f, 0x73, 0x77, 0x65
        /*0026*/ 	.byte	0x65, 0x70, 0x5f, 0x73, 0x72, 0x63, 0x2f, 0x69, 0x6e, 0x63, 0x6c, 0x75, 0x64, 0x65, 0x2f, 0x63
        /*0036*/ 	.byte	0x75, 0x74, 0x65, 0x2f, 0x70, 0x6f, 0x69, 0x6e, 0x74, 0x65, 0x72, 0x5f, 0x66, 0x6c, 0x61, 0x67
        /*0046*/ 	.byte	0x67, 0x65, 0x64, 0x2e, 0x68, 0x70, 0x70, 0x00
	.type		$str$26,@object
	.size		$str$26,($str$25 - $str$26)
$str$26:
        /*004e*/ 	.byte	0x2f, 0x74, 0x6d, 0x70, 0x2f, 0x63, 0x75, 0x74, 0x6c, 0x61, 0x73, 0x73, 0x5f, 0x73, 0x77, 0x65
        /*005e*/ 	.byte	0x65, 0x70, 0x5f, 0x73, 0x72, 0x63, 0x2f, 0x69, 0x6e, 0x63, 0x6c, 0x75, 0x64, 0x65, 0x2f, 0x63
        /*006e*/ 	.byte	0x75, 0x74, 0x65, 0x2f, 0x61, 0x74, 0x6f, 0x6d, 0x2f, 0x63, 0x6f, 0x70, 0x79, 0x5f, 0x74, 0x72
        /*007e*/ 	.byte	0x61, 0x69, 0x74, 0x73, 0x5f, 0x73, 0x6d, 0x31, 0x30, 0x30, 0x2e, 0x68, 0x70, 0x70, 0x00
	.type		$str$25,@object
	.size		$str$25,(__unnamed_1 - $str$25)
$str$25:
        /*008d*/ 	.byte	0x28, 0x28, 0x75, 0x69, 0x6e, 0x74, 0x33, 0x32, 0x5f, 0x74, 0x28, 0x74, 0x68, 0x72, 0x65, 0x61
        /*009d*/ 	.byte	0x64, 0x49, 0x64, 0x78, 0x2e, 0x78, 0x29, 0x20, 0x2f, 0x20, 0x33, 0x32, 0x29, 0x20, 0x25, 0x20
        /*00ad*/ 	.byte	0x34, 0x29, 0x20, 0x3d, 0x3d, 0x20, 0x28, 0x28, 0x28, 0x74, 0x6d, 0x65, 0x6d, 0x5f, 0x61, 0x64
        /*00bd*/ 	.byte	0x64, 0x72, 0x20, 0x3e, 0x3e, 0x20, 0x31, 0x36, 0x29, 0x20, 0x2f, 0x20, 0x33, 0x32, 0x29, 0x20
        /*00cd*/ 	.byte	0x25, 0x20, 0x34, 0x29, 0x00
	.type		__unnamed_1,@object
	.size		__unnamed_1,(__unnamed_2 - __unnamed_1)
__unnamed_1:
        /*00d2*/ 	.byte	0x61, 0x75, 0x74, 0x6f, 0x20, 0x63, 0x75, 0x74, 0x65, 0x3a, 0x3a, 0x61, 0x73, 0x5f, 0x70, 0x6f
        /* <DEDUP_REMOVED lines=24> */
        /*0262*/ 	.byte	0x5d, 0x00
	.type		__unnamed_2,@object
	.size		__unnamed_2,(.L_2 - __unnamed_2)
__unnamed_2:
        /* <DEDUP_REMOVED lines=42> */
        /*0504*/ 	.byte	0x43, 0x3c, 0x30, 0x3e, 0x3e, 0x3e, 0x3e, 0x5d, 0x00
.L_2:


//--------------------- .nv.shared._ZN7cutlass13device_kernelINS_4gemm6kernel13GemmUniversalIN4cute5tupleIJiiiiEEENS1_10collective13CollectiveMmaINS1_35MainloopSm100TmaUmmaWarpSpecializedILi2ELi2ELi4ENS5_IJNS4_1CILi1EEESB_SB_EEEEENS5_IJNSA_ILi128EEESE_NSA_ILi64EEEEEEaNS5_IJlSB_lEEEaSH_NS4_8TiledMMAINS4_8MMA_AtomIJNS4_15SM100_MMA_S8_SSIaaiLi128ELi128ELNS4_4UMMA5MajorE0ELSM_0ELNSL_8SaturateE0EEEEEENS4_6LayoutISC_NS5_IJNSA_ILi0EEESR_SR_EEEEENS5_IJNS4_10UnderscoreESU_SU_EEEEENS4_13SM90_TMA_LOADENS4_14ComposedLayoutINS4_7SwizzleILi2ELi4ELi3EEENS4_18smem_ptr_flag_bitsILi8EEENSQ_INS5_IJNSA_ILi8EEESF_EEENS5_IJSF_SB_EEEEEEEvNS4_8identityESX_S17_vS18_EENS_8epilogue10collective18CollectiveEpilogueINS1A_23Sm100TmaWarpSpecializedILi2ELi2ELi64ELb0ELb0EEEJSG_NS5_IJNSQ_ISE_SB_EENSQ_ISF_SB_EEEEEaSH_aSH_NS1A_6fusion15FusionCallbacksIS1E_NS1I_17LinearCombinationIaiaiLNS_15FloatRoundStyleE2EEESG_S1H_JEEENS4_5SM1004TMEM4LOAD26SM100_TMEM_LOAD_32dp32b64xESX_S17_NS4_39AutoVectorizingCopyWithAssumedAlignmentILi128EEENS4_14SM90_TMA_STOREES17_S1T_S1T_EEEvvEEEEvNT_6ParamsE --------------------------
	.section	.nv.shared._ZN7cutlass13device_kernelINS_4gemm6kernel13GemmUniversalIN4cute5tupleIJiiiiEEENS1_10collective13CollectiveMmaINS1_35MainloopSm100TmaUmmaWarpSpecializedILi2ELi2ELi4ENS5_IJNS4_1CILi1EEESB_SB_EEEEENS5_IJNSA_ILi128EEESE_NSA_ILi64EEEEEEaNS5_IJlSB_lEEEaSH_NS4_8TiledMMAINS4_8MMA_AtomIJNS4_15SM100_MMA_S8_SSIaaiLi128ELi128ELNS4_4UMMA5MajorE0ELSM_0ELNSL_8SaturateE0EEEEEENS4_6LayoutISC_NS5_IJNSA_ILi0EEESR_SR_EEEEENS5_IJNS4_10UnderscoreESU_SU_EEEEENS4_13SM90_TMA_LOADENS4_14ComposedLayoutINS4_7SwizzleILi2ELi4ELi3EEENS4_18smem_ptr_flag_bitsILi8EEENSQ_INS5_IJNSA_ILi8EEESF_EEENS5_IJSF_SB_EEEEEEEvNS4_8identityESX_S17_vS18_EENS_8epilogue10collective18CollectiveEpilogueINS1A_23Sm100TmaWarpSpecializedILi2ELi2ELi64ELb0ELb0EEEJSG_NS5_IJNSQ_ISE_SB_EENSQ_ISF_SB_EEEEEaSH_aSH_NS1A_6fusion15FusionCallbacksIS1E_NS1I_17LinearCombinationIaiaiLNS_15FloatRoundStyleE2EEESG_S1H_JEEENS4_5SM1004TMEM4LOAD26SM100_TMEM_LOAD_32dp32b64xESX_S17_NS4_39AutoVectorizingCopyWithAssumedAlignmentILi128EEENS4_14SM90_TMA_STOREES17_S1T_S1T_EEEvvEEEEvNT_6ParamsE,"aw",@nobits
	.sectionflags	@""
	.align	16
	.zero		1024


//--------------------- .nv.shared.reserved.0     --------------------------
	.section	.nv.shared.reserved.0,"aw",@nobits
	.weak		__nv_reservedSMEM_offset_0_alias
	.size		__nv_reservedSMEM_offset_0_alias, 0, 64
	.other		__nv_reservedSMEM_offset_0_alias,@"STO_CUDA_RESERVED_SHARED STV_DEFAULT"
__nv_reservedSMEM_offset_0_alias:
	.zero		0
.nv.shared.reserved.0:
	.zero		64
	.weak		__nv_reservedSMEM_tcgen05_partition
	.type		__nv_reservedSMEM_tcgen05_partition,@object
	.size		__nv_reservedSMEM_tcgen05_partition,(.L_0 - __nv_reservedSMEM_tcgen05_partition)
__nv_reservedSMEM_tcgen05_partition:
	.zero		32
.L_0:


//--------------------- .nv.global                --------------------------
	.section	.nv.global,"aw",@nobits
.nv.global:
	.type		_ZN40_INTERNAL_c1453503_4_k_cu_4bf3310a_181534cute1_E,@object
	.size		_ZN40_INTERNAL_c1453503_4_k_cu_4bf3310a_181534cute1_E,(_ZN40_INTERNAL_c1453503_4_k_cu_4bf3310a_181534cuda3std3__45__cpo6cbeginE - _ZN40_INTERNAL_c1453503_4_k_cu_4bf3310a_181534cute1_E)
_ZN40_INTERNAL_c1453503_4_k_cu_4bf3310a_181534cute1_E:
	.zero		1
	.type		_ZN40_INTERNAL_c1453503_4_k_cu_4bf3310a_181534cuda3std3__45__cpo6cbeginE,@object
	.size		_ZN40_INTERNAL_c1453503_4_k_cu_4bf3310a_181534cuda3std3__45__cpo6cbeginE,(_ZN40_INTERNAL_c1453503_4_k_cu_4bf3310a_181534cuda3std3__48in_placeE - _ZN40_INTERNAL_c1453503_4_k_cu_4bf3310a_181534cuda3std3__45__cpo6cbeginE)
_ZN40_INTERNAL_c1453503_4_k_cu_4bf3310a_181534cuda3std3__45__cpo6cbeginE:
	.zero		1
	.type		_ZN40_INTERNAL_c1453503_4_k_cu_4bf3310a_181534cuda3std3__48in_placeE,@object
	.size		_ZN40_INTERNAL_c1453503_4_k_cu_4bf3310a_181534cuda3std3__48in_placeE,(_ZN40_INTERNAL_c1453503_4_k_cu_4bf3310a_181534cuda3std6ranges3__45__cpo9iter_moveE - _ZN40_INTERNAL_c1453503_4_k_cu_4bf3310a_181534cuda3std3__48in_placeE)
_ZN40_INTERNAL_c1453503_4_k_cu_4bf3310a_181534cuda3std3__48in_placeE:
	.zero		1
	.type		_ZN40_INTERNAL_c1453503_4_k_cu_4bf3310a_181534cuda3std6ranges3__45__cpo9iter_moveE,@object
	.size		_ZN40_INTERNAL_c1453503_4_k_cu_4bf3310a_181534cuda3std6ranges3__45__cpo9iter_moveE,(_ZN40_INTERNAL_c1453503_4_k_cu_4bf3310a_181534cuda3std3__45__cpo5beginE - _ZN40_INTERNAL_c1453503_4_k_cu_4bf3310a_181534cuda3std6ranges3__45__cpo9iter_moveE)
_ZN40_INTERNAL_c1453503_4_k_cu_4bf3310a_181534cuda3std6ranges3__45__cpo9iter_moveE:
	.zero		1
	.type		_ZN40_INTERNAL_c1453503_4_k_cu_4bf3310a_181534cuda3std3__45__cpo5beginE,@object
	.size		_ZN40_INTERNAL_c1453503_4_k_cu_4bf3310a_181534cuda3std3__45__cpo5beginE,(_ZN40_INTERNAL_c1453503_4_k_cu_4bf3310a_181534cuda3std3__442_GLOBAL__N__c1453503_4_k_cu_4bf3310a_181536ignoreE - _ZN40_INTERNAL_c1453503_4_k_cu_4bf3310a_181534cuda3std3__45__cpo5beginE)
_ZN40_INTERNAL_c1453503_4_k_cu_4bf3310a_181534cuda3std3__45__cpo5beginE:
	.zero		1
	.type		_ZN40_INTERNAL_c1453503_4_k_cu_4bf3310a_181534cuda3std3__442_GLOBAL__N__c1453503_4_k_cu_4bf3310a_181536ignoreE,@object
	.size		_ZN40_INTERNAL_c1453503_4_k_cu_4bf3310a_181534cuda3std3__442_GLOBAL__N__c1453503_4_k_cu_4bf3310a_181536ignoreE,(_ZN40_INTERNAL_c1453503_4_k_cu_4bf3310a_181534cute7productE - _ZN40_INTERNAL_c1453503_4_k_cu_4bf3310a_181534cuda3std3__442_GLOBAL__N__c1453503_4_k_cu_4bf3310a_181536ignoreE)
_ZN40_INTERNAL_c1453503_4_k_cu_4bf3310a_181534cuda3std3__442_GLOBAL__N__c1453503_4_k_cu_4bf3310a_181536ignoreE:
	.zero		1
	.type		_ZN40_INTERNAL_c1453503_4_k_cu_4bf3310a_181534cute7productE,@object
	.size		_ZN40_INTERNAL_c1453503_4_k_cu_4bf3310a_181534cute7productE,(_ZN40_INTERNAL_c1453503_4_k_cu_4bf3310a_181534cuda3std3__45__cpo3endE - _ZN40_INTERNAL_c1453503_4_k_cu_4bf3310a_181534cute7productE)
_ZN40_INTERNAL_c1453503_4_k_cu_4bf3310a_181534cute7productE:
	.zero		1
	.type		_ZN40_INTERNAL_c1453503_4_k_cu_4bf3310a_181534cuda3std3__45__cpo3endE,@object
	.size		_ZN40_INTERNAL_c1453503_4_k_cu_4bf3310a_181534cuda3std3__45__cpo3endE,(_ZN40_INTERNAL_c1453503_4_k_cu_4bf3310a_181534cuda3std3__419piecewise_constructE - _ZN40_INTERNAL_c1453503_4_k_cu_4bf3310a_181534cuda3std3__45__cpo3endE)
_ZN40_INTERNAL_c1453503_4_k_cu_4bf3310a_181534cuda3std3__45__cpo3endE:
	.zero		1
	.type		_ZN40_INTERNAL_c1453503_4_k_cu_4bf3310a_181534cuda3std3__419piecewise_constructE,@object
	.size		_ZN40_INTERNAL_c1453503_4_k_cu_4bf3310a_181534cuda3std3__419piecewise_constructE,(_ZN40_INTERNAL_c1453503_4_k_cu_4bf3310a_181534cuda3std3__45__cpo4cendE - _ZN40_INTERNAL_c1453503_4_k_cu_4bf3310a_181534cuda3std3__419piecewise_constructE)
_ZN40_INTERNAL_c1453503_4_k_cu_4bf3310a_181534cuda3std3__419piecewise_constructE:
	.zero		1
	.type		_ZN40_INTERNAL_c1453503_4_k_cu_4bf3310a_181534cuda3std3__45__cpo4cendE,@object
	.size		_ZN40_INTERNAL_c1453503_4_k_cu_4bf3310a_181534cuda3std3__45__cpo4cendE,(_ZN40_INTERNAL_c1453503_4_k_cu_4bf3310a_181534cuda3std6ranges3__45__cpo4swapE - _ZN40_INTERNAL_c1453503_4_k_cu_4bf3310a_181534cuda3std3__45__cpo4cendE)
_ZN40_INTERNAL_c1453503_4_k_cu_4bf3310a_181534cuda3std3__45__cpo4cendE:
	.zero		1
	.type		_ZN40_INTERNAL_c1453503_4_k_cu_4bf3310a_181534cuda3std6ranges3__45__cpo4swapE,@object
	.size		_ZN40_INTERNAL_c1453503_4_k_cu_4bf3310a_181534cuda3std6ranges3__45__cpo4swapE,(.L_10 - _ZN40_INTERNAL_c1453503_4_k_cu_4bf3310a_181534cuda3std6ranges3__45__cpo4swapE)
_ZN40_INTERNAL_c1453503_4_k_cu_4bf3310a_181534cuda3std6ranges3__45__cpo4swapE:
	.zero		1
.L_10:


//--------------------- .nv.constant0._ZN7cutlass13device_kernelINS_4gemm6kernel13GemmUniversalIN4cute5tupleIJiiiiEEENS1_10collective13CollectiveMmaINS1_35MainloopSm100TmaUmmaWarpSpecializedILi2ELi2ELi4ENS5_IJNS4_1CILi1EEESB_SB_EEEEENS5_IJNSA_ILi128EEESE_NSA_ILi64EEEEEEaNS5_IJlSB_lEEEaSH_NS4_8TiledMMAINS4_8MMA_AtomIJNS4_15SM100_MMA_S8_SSIaaiLi128ELi128ELNS4_4UMMA5MajorE0ELSM_0ELNSL_8SaturateE0EEEEEENS4_6LayoutISC_NS5_IJNSA_ILi0EEESR_SR_EEEEENS5_IJNS4_10UnderscoreESU_SU_EEEEENS4_13SM90_TMA_LOADENS4_14ComposedLayoutINS4_7SwizzleILi2ELi4ELi3EEENS4_18smem_ptr_flag_bitsILi8EEENSQ_INS5_IJNSA_ILi8EEESF_EEENS5_IJSF_SB_EEEEEEEvNS4_8identityESX_S17_vS18_EENS_8epilogue10collective18CollectiveEpilogueINS1A_23Sm100TmaWarpSpecializedILi2ELi2ELi64ELb0ELb0EEEJSG_NS5_IJNSQ_ISE_SB_EENSQ_ISF_SB_EEEEEaSH_aSH_NS1A_6fusion15FusionCallbacksIS1E_NS1I_17LinearCombinationIaiaiLNS_15FloatRoundStyleE2EEESG_S1H_JEEENS4_5SM1004TMEM4LOAD26SM100_TMEM_LOAD_32dp32b64xESX_S17_NS4_39AutoVectorizingCopyWithAssumedAlignmentILi128EEENS4_14SM90_TMA_STOREES17_S1T_S1T_EEEvvEEEEvNT_6ParamsE --------------------------
	.section	.nv.constant0._ZN7cutlass13device_kernelINS_4gemm6kernel13GemmUniversalIN4cute5tupleIJiiiiEEENS1_10collective13CollectiveMmaINS1_35MainloopSm100TmaUmmaWarpSpecializedILi2ELi2ELi4ENS5_IJNS4_1CILi1EEESB_SB_EEEEENS5_IJNSA_ILi128EEESE_NSA_ILi64EEEEEEaNS5_IJlSB_lEEEaSH_NS4_8TiledMMAINS4_8MMA_AtomIJNS4_15SM100_MMA_S8_SSIaaiLi128ELi128ELNS4_4UMMA5MajorE0ELSM_0ELNSL_8SaturateE0EEEEEENS4_6LayoutISC_NS5_IJNSA_ILi0EEESR_SR_EEEEENS5_IJNS4_10UnderscoreESU_SU_EEEEENS4_13SM90_TMA_LOADENS4_14ComposedLayoutINS4_7SwizzleILi2ELi4ELi3EEENS4_18smem_ptr_flag_bitsILi8EEENSQ_INS5_IJNSA_ILi8EEESF_EEENS5_IJSF_SB_EEEEEEEvNS4_8identityESX_S17_vS18_EENS_8epilogue10collective18CollectiveEpilogueINS1A_23Sm100TmaWarpSpecializedILi2ELi2ELi64ELb0ELb0EEEJSG_NS5_IJNSQ_ISE_SB_EENSQ_ISF_SB_EEEEEaSH_aSH_NS1A_6fusion15FusionCallbacksIS1E_NS1I_17LinearCombinationIaiaiLNS_15FloatRoundStyleE2EEESG_S1H_JEEENS4_5SM1004TMEM4LOAD26SM100_TMEM_LOAD_32dp32b64xESX_S17_NS4_39AutoVectorizingCopyWithAssumedAlignmentILi128EEENS4_14SM90_TMA_STOREES17_S1T_S1T_EEEvvEEEEvNT_6ParamsE,"a",@progbits
	.sectionflags	@""
	.align	4
.nv.constant0._ZN7cutlass13device_kernelINS_4gemm6kernel13GemmUniversalIN4cute5tupleIJiiiiEEENS1_10collective13CollectiveMmaINS1_35MainloopSm100TmaUmmaWarpSpecializedILi2ELi2ELi4ENS5_IJNS4_1CILi1EEESB_SB_EEEEENS5_IJNSA_ILi128EEESE_NSA_ILi64EEEEEEaNS5_IJlSB_lEEEaSH_NS4_8TiledMMAINS4_8MMA_AtomIJNS4_15SM100_MMA_S8_SSIaaiLi128ELi128ELNS4_4UMMA5MajorE0ELSM_0ELNSL_8SaturateE0EEEEEENS4_6LayoutISC_NS5_IJNSA_ILi0EEESR_SR_EEEEENS5_IJNS4_10UnderscoreESU_SU_EEEEENS4_13SM90_TMA_LOADENS4_14ComposedLayoutINS4_7SwizzleILi2ELi4ELi3EEENS4_18smem_ptr_flag_bitsILi8EEENSQ_INS5_IJNSA_ILi8EEESF_EEENS5_IJSF_SB_EEEEEEEvNS4_8identityESX_S17_vS18_EENS_8epilogue10collective18CollectiveEpilogueINS1A_23Sm100TmaWarpSpecializedILi2ELi2ELi64ELb0ELb0EEEJSG_NS5_IJNSQ_ISE_SB_EENSQ_ISF_SB_EEEEEaSH_aSH_NS1A_6fusion15FusionCallbacksIS1E_NS1I_17LinearCombinationIaiaiLNS_15FloatRoundStyleE2EEESG_S1H_JEEENS4_5SM1004TMEM4LOAD26SM100_TMEM_LOAD_32dp32b64xESX_S17_NS4_39AutoVectorizingCopyWithAssumedAlignmentILi128EEENS4_14SM90_TMA_STOREES17_S1T_S1T_EEEvvEEEEvNT_6ParamsE:
	.zero		2944


//--------------------- SYMBOLS --------------------------

	.type		.nv.reservedSmem.offset0,@object
	.size		.nv.reservedSmem.offset0,0x4
	.type		.nv.reservedSmem.cap,@object
	.size		.nv.reservedSmem.cap,0x4
	.type		__assertfail,@function
